	.target	sm_100a

	.elftype	@"ET_EXEC"


//--------------------- .note.nv.tkinfo           --------------------------
	.section	.note.nv.tkinfo,"",@"SHT_NOTE"
	.sectionflags	@"SHF_NOTE_NV_TKINFO"
	.tkinfo
        /*0018*/ 	.word	0x00000002
        /*0030*/ 	.string	""
        /*0030*/ 	.string	"ptxas"
        /*0030*/ 	.string	"Cuda compilation tools, release 13.0, V13.0.88"
        /*0030*/ 	.string	"Build cuda_13.0.r13.0/compiler.36424714_0"
        /*0030*/ 	.string	"-arch sm_100a -m 64 "



//--------------------- .note.nv.cuinfo           --------------------------
	.section	.note.nv.cuinfo,"",@"SHT_NOTE"
	.sectionflags	@"SHF_NOTE_NV_CUINFO"
        /*0018*/ 	.short	0x0002
        /*001a*/ 	.short	0x0064
        /*001c*/ 	.short	0x0082
	.zero		2


//--------------------- .nv.info                  --------------------------
	.section	.nv.info,"",@"SHT_CUDA_INFO"
	.align	4


	//----- nvinfo : EIATTR_REGCOUNT
	.align		4
        /*0000*/ 	.byte	0x04, 0x2f
        /*0002*/ 	.short	(.L_19 - .L_18)
	.align		4
.L_18:
        /*0004*/ 	.word	index@(_ZN7cutlass13device_kernelINS_4gemm6kernel13GemmUniversalIN4cute5tupleIJiiiiEEENS1_10collective13CollectiveMmaINS1_35MainloopSm100TmaUmmaWarpSpecializedILi13ELi2ELi4ENS5_IJNS4_1CILi4EEENSA_ILi2EEENSA_ILi1EEEEEEEENS5_IJNSA_ILi64EEESG_SG_EEENS_10bfloat16_tENS5_IJlSD_lEEESI_SJ_NS4_8TiledMMAINS4_8MMA_AtomIJNS4_20SM100_MMA_F16BF16_SSISI_SI_fLi64ELi64ELNS4_4UMMA5MajorE0ELSO_0ELNSN_7ScaleInE0ELSP_0EEEEEENS4_6LayoutINS5_IJSD_SD_SD_EEENS5_IJNSA_ILi0EEESU_SU_EEEEENS5_IJNS4_10UnderscoreESX_SX_EEEEENS4_23SM90_TMA_LOAD_MULTICASTENS4_14ComposedLayoutINS4_7SwizzleILi3ELi4ELi3EEENS4_18smem_ptr_flag_bitsILi16EEENSS_INS5_IJNSA_ILi8EEESG_EEENS5_IJSG_SD_EEEEEEEvNS4_8identityES10_S1A_vS1B_EENS_8epilogue10collective18CollectiveEpilogueINS1D_23Sm100TmaWarpSpecializedILi3ELi2ELi16ELb1ELb0EEEJSH_NS5_IJNSS_ISG_SD_EENSS_INSA_ILi32EEESD_EEEEESI_SJ_SI_SJ_NS1D_6fusion15FusionCallbacksIS1H_NS1M_17LinearCombinationISI_fSI_fLNS_15FloatRoundStyleE2EEESH_S1L_JEEENS4_5SM1004TMEM4LOAD26SM100_TMEM_LOAD_16dp256b4xENS4_13SM90_TMA_LOADENS11_INS12_ILi2ELi4ELi3EEES15_NSS_INS5_IJS16_S1J_EEENS5_IJS1J_SD_EEEEEEENS4_17SM75_U32x4_LDSM_NENS4_14SM90_TMA_STOREES21_NS4_17SM90_U32x4_STSM_NENS4_39AutoVectorizingCopyWithAssumedAlignmentILi128EEEEEEvvEEEEvNT_6ParamsE)
        /*0008*/ 	.word	0x00000045


	//----- nvinfo : EIATTR_FRAME_SIZE
	.align		4
.L_19:
        /*000c*/ 	.byte	0x04, 0x11
        /*000e*/ 	.short	(.L_21 - .L_20)
	.align		4
.L_20:
        /*0010*/ 	.word	index@($__internal_2_$__cuda_sm10x_tcgen05_guardrail_trap_unallocated_columns_being_dealloced)
        /*0014*/ 	.word	0x00000000


	//----- nvinfo : EIATTR_FRAME_SIZE
	.align		4
.L_21:
        /*0018*/ 	.byte	0x04, 0x11
        /*001a*/ 	.short	(.L_23 - .L_22)
	.align		4
.L_22:
        /*001c*/ 	.word	index@($__internal_1_$__cuda_sm10x_tcgen05_guardrail_trap_phase_invalid_during_alloc)
        /*0020*/ 	.word	0x00000000


	//----- nvinfo : EIATTR_FRAME_SIZE
	.align		4
.L_23:
        /*0024*/ 	.byte	0x04, 0x11
        /*0026*/ 	.short	(.L_25 - .L_24)
	.align		4
.L_24:
        /*0028*/ 	.word	index@($__internal_0_$__cuda_sm10x_tcgen05_guardrail_trap_col_being_dealloced_not_returned_by_alloc)
        /*002c*/ 	.word	0x00000000


	//----- nvinfo : EIATTR_FRAME_SIZE
	.align		4
.L_25:
        /*0030*/ 	.byte	0x04, 0x11
        /*0032*/ 	.short	(.L_27 - .L_26)
	.align		4
.L_26:
        /*0034*/ 	.word	index@(_ZN7cutlass13device_kernelINS_4gemm6kernel13GemmUniversalIN4cute5tupleIJiiiiEEENS1_10collective13CollectiveMmaINS1_35MainloopSm100TmaUmmaWarpSpecializedILi13ELi2ELi4ENS5_IJNS4_1CILi4EEENSA_ILi2EEENSA_ILi1EEEEEEEENS5_IJNSA_ILi64EEESG_SG_EEENS_10bfloat16_tENS5_IJlSD_lEEESI_SJ_NS4_8TiledMMAINS4_8MMA_AtomIJNS4_20SM100_MMA_F16BF16_SSISI_SI_fLi64ELi64ELNS4_4UMMA5MajorE0ELSO_0ELNSN_7ScaleInE0ELSP_0EEEEEENS4_6LayoutINS5_IJSD_SD_SD_EEENS5_IJNSA_ILi0EEESU_SU_EEEEENS5_IJNS4_10UnderscoreESX_SX_EEEEENS4_23SM90_TMA_LOAD_MULTICASTENS4_14ComposedLayoutINS4_7SwizzleILi3ELi4ELi3EEENS4_18smem_ptr_flag_bitsILi16EEENSS_INS5_IJNSA_ILi8EEESG_EEENS5_IJSG_SD_EEEEEEEvNS4_8identityES10_S1A_vS1B_EENS_8epilogue10collective18CollectiveEpilogueINS1D_23Sm100TmaWarpSpecializedILi3ELi2ELi16ELb1ELb0EEEJSH_NS5_IJNSS_ISG_SD_EENSS_INSA_ILi32EEESD_EEEEESI_SJ_SI_SJ_NS1D_6fusion15FusionCallbacksIS1H_NS1M_17LinearCombinationISI_fSI_fLNS_15FloatRoundStyleE2EEESH_S1L_JEEENS4_5SM1004TMEM4LOAD26SM100_TMEM_LOAD_16dp256b4xENS4_13SM90_TMA_LOADENS11_INS12_ILi2ELi4ELi3EEES15_NSS_INS5_IJS16_S1J_EEENS5_IJS1J_SD_EEEEEEENS4_17SM75_U32x4_LDSM_NENS4_14SM90_TMA_STOREES21_NS4_17SM90_U32x4_STSM_NENS4_39AutoVectorizingCopyWithAssumedAlignmentILi128EEEEEEvvEEEEvNT_6ParamsE)
        /*0038*/ 	.word	0x00000000


	//----- nvinfo : EIATTR_MIN_STACK_SIZE
	.align		4
.L_27:
        /*003c*/ 	.byte	0x04, 0x12
        /*003e*/ 	.short	(.L_29 - .L_28)
	.align		4
.L_28:
        /*0040*/ 	.word	index@(_ZN7cutlass13device_kernelINS_4gemm6kernel13GemmUniversalIN4cute5tupleIJiiiiEEENS1_10collective13CollectiveMmaINS1_35MainloopSm100TmaUmmaWarpSpecializedILi13ELi2ELi4ENS5_IJNS4_1CILi4EEENSA_ILi2EEENSA_ILi1EEEEEEEENS5_IJNSA_ILi64EEESG_SG_EEENS_10bfloat16_tENS5_IJlSD_lEEESI_SJ_NS4_8TiledMMAINS4_8MMA_AtomIJNS4_20SM100_MMA_F16BF16_SSISI_SI_fLi64ELi64ELNS4_4UMMA5MajorE0ELSO_0ELNSN_7ScaleInE0ELSP_0EEEEEENS4_6LayoutINS5_IJSD_SD_SD_EEENS5_IJNSA_ILi0EEESU_SU_EEEEENS5_IJNS4_10UnderscoreESX_SX_EEEEENS4_23SM90_TMA_LOAD_MULTICASTENS4_14ComposedLayoutINS4_7SwizzleILi3ELi4ELi3EEENS4_18smem_ptr_flag_bitsILi16EEENSS_INS5_IJNSA_ILi8EEESG_EEENS5_IJSG_SD_EEEEEEEvNS4_8identityES10_S1A_vS1B_EENS_8epilogue10collective18CollectiveEpilogueINS1D_23Sm100TmaWarpSpecializedILi3ELi2ELi16ELb1ELb0EEEJSH_NS5_IJNSS_ISG_SD_EENSS_INSA_ILi32EEESD_EEEEESI_SJ_SI_SJ_NS1D_6fusion15FusionCallbacksIS1H_NS1M_17LinearCombinationISI_fSI_fLNS_15FloatRoundStyleE2EEESH_S1L_JEEENS4_5SM1004TMEM4LOAD26SM100_TMEM_LOAD_16dp256b4xENS4_13SM90_TMA_LOADENS11_INS12_ILi2ELi4ELi3EEES15_NSS_INS5_IJS16_S1J_EEENS5_IJS1J_SD_EEEEEEENS4_17SM75_U32x4_LDSM_NENS4_14SM90_TMA_STOREES21_NS4_17SM90_U32x4_STSM_NENS4_39AutoVectorizingCopyWithAssumedAlignmentILi128EEEEEEvvEEEEvNT_6ParamsE)
        /*0044*/ 	.word	0x00000000
.L_29:


//--------------------- .nv.compat                --------------------------
	.section	.nv.compat,"",@"SHT_CUDA_COMPAT_INFO"
	.align	4
        /*0000*/ 	.byte	0x02, 0x09, 0x01, 0x00, 0x02, 0x02, 0x02, 0x00, 0x02, 0x05, 0x05, 0x00, 0x03, 0x07, 0x01, 0x01
        /*0010*/ 	.byte	0x02, 0x03, 0x01, 0x00, 0x02, 0x06, 0x01, 0x00, 0x04, 0x0b, 0x08, 0x00, 0x09, 0x00, 0x00, 0x00
        /*0020*/ 	.byte	0x00, 0x00, 0x00, 0x00


//--------------------- .nv.info._ZN7cutlass13device_kernelINS_4gemm6kernel13GemmUniversalIN4cute5tupleIJiiiiEEENS1_10collective13CollectiveMmaINS1_35MainloopSm100TmaUmmaWarpSpecializedILi13ELi2ELi4ENS5_IJNS4_1CILi4EEENSA_ILi2EEENSA_ILi1EEEEEEEENS5_IJNSA_ILi64EEESG_SG_EEENS_10bfloat16_tENS5_IJlSD_lEEESI_SJ_NS4_8TiledMMAINS4_8MMA_AtomIJNS4_20SM100_MMA_F16BF16_SSISI_SI_fLi64ELi64ELNS4_4UMMA5MajorE0ELSO_0ELNSN_7ScaleInE0ELSP_0EEEEEENS4_6LayoutINS5_IJSD_SD_SD_EEENS5_IJNSA_ILi0EEESU_SU_EEEEENS5_IJNS4_10UnderscoreESX_SX_EEEEENS4_23SM90_TMA_LOAD_MULTICASTENS4_14ComposedLayoutINS4_7SwizzleILi3ELi4ELi3EEENS4_18smem_ptr_flag_bitsILi16EEENSS_INS5_IJNSA_ILi8EEESG_EEENS5_IJSG_SD_EEEEEEEvNS4_8identityES10_S1A_vS1B_EENS_8epilogue10collective18CollectiveEpilogueINS1D_23Sm100TmaWarpSpecializedILi3ELi2ELi16ELb1ELb0EEEJSH_NS5_IJNSS_ISG_SD_EENSS_INSA_ILi32EEESD_EEEEESI_SJ_SI_SJ_NS1D_6fusion15FusionCallbacksIS1H_NS1M_17LinearCombinationISI_fSI_fLNS_15FloatRoundStyleE2EEESH_S1L_JEEENS4_5SM1004TMEM4LOAD26SM100_TMEM_LOAD_16dp256b4xENS4_13SM90_TMA_LOADENS11_INS12_ILi2ELi4ELi3EEES15_NSS_INS5_IJS16_S1J_EEENS5_IJS1J_SD_EEEEEEENS4_17SM75_U32x4_LDSM_NENS4_14SM90_TMA_STOREES21_NS4_17SM90_U32x4_STSM_NENS4_39AutoVectorizingCopyWithAssumedAlignmentILi128EEEEEEvvEEEEvNT_6ParamsE --------------------------
	.section	.nv.info._ZN7cutlass13device_kernelINS_4gemm6kernel13GemmUniversalIN4cute5tupleIJiiiiEEENS1_10collective13CollectiveMmaINS1_35MainloopSm100TmaUmmaWarpSpecializedILi13ELi2ELi4ENS5_IJNS4_1CILi4EEENSA_ILi2EEENSA_ILi1EEEEEEEENS5_IJNSA_ILi64EEESG_SG_EEENS_10bfloat16_tENS5_IJlSD_lEEESI_SJ_NS4_8TiledMMAINS4_8MMA_AtomIJNS4_20SM100_MMA_F16BF16_SSISI_SI_fLi64ELi64ELNS4_4UMMA5MajorE0ELSO_0ELNSN_7ScaleInE0ELSP_0EEEEEENS4_6LayoutINS5_IJSD_SD_SD_EEENS5_IJNSA_ILi0EEESU_SU_EEEEENS5_IJNS4_10UnderscoreESX_SX_EEEEENS4_23SM90_TMA_LOAD_MULTICASTENS4_14ComposedLayoutINS4_7SwizzleILi3ELi4ELi3EEENS4_18smem_ptr_flag_bitsILi16EEENSS_INS5_IJNSA_ILi8EEESG_EEENS5_IJSG_SD_EEEEEEEvNS4_8identityES10_S1A_vS1B_EENS_8epilogue10collective18CollectiveEpilogueINS1D_23Sm100TmaWarpSpecializedILi3ELi2ELi16ELb1ELb0EEEJSH_NS5_IJNSS_ISG_SD_EENSS_INSA_ILi32EEESD_EEEEESI_SJ_SI_SJ_NS1D_6fusion15FusionCallbacksIS1H_NS1M_17LinearCombinationISI_fSI_fLNS_15FloatRoundStyleE2EEESH_S1L_JEEENS4_5SM1004TMEM4LOAD26SM100_TMEM_LOAD_16dp256b4xENS4_13SM90_TMA_LOADENS11_INS12_ILi2ELi4ELi3EEES15_NSS_INS5_IJS16_S1J_EEENS5_IJS1J_SD_EEEEEEENS4_17SM75_U32x4_LDSM_NENS4_14SM90_TMA_STOREES21_NS4_17SM90_U32x4_STSM_NENS4_39AutoVectorizingCopyWithAssumedAlignmentILi128EEEEEEvvEEEEvNT_6ParamsE,"",@"SHT_CUDA_INFO"
	.sectionflags	@""
	.align	4


	//----- nvinfo : EIATTR_CUDA_API_VERSION
	.align		4
        /*0000*/ 	.byte	0x04, 0x37
        /*0002*/ 	.short	(.L_31 - .L_30)
.L_30:
        /*0004*/ 	.word	0x00000082


	//----- nvinfo : EIATTR_KPARAM_INFO
	.align		4
.L_31:
        /*0008*/ 	.byte	0x04, 0x17
        /*000a*/ 	.short	(.L_33 - .L_32)
.L_32:
        /*000c*/ 	.word	0x00000000
        /*0010*/ 	.short	0x0000
        /*0012*/ 	.short	0x0000
        /*0014*/ 	.byte	0x00, 0xf0, 0x01, 0x20


	//----- nvinfo : EIATTR_AT_ENTRY_FRAGMENTS
	.align		4
.L_33:
        /*0018*/ 	.byte	0x04, 0x4f
        /*001a*/ 	.short	(.L_35 - .L_34)


	//   ....[0]....
.L_34:
        /*001c*/ 	.word	0x00000006


	//----- nvinfo : EIATTR_RESERVED_SMEM_USED
	.align		4
.L_35:
        /*0020*/ 	.byte	0x01, 0x41
	.zero		2


	//----- nvinfo : EIATTR_SPARSE_MMA_MASK
	.align		4
        /*0024*/ 	.byte	0x03, 0x50
        /*0026*/ 	.short	0x0000


	//----- nvinfo : EIATTR_TCGEN05_1CTA_USED
	.align		4
        /*0028*/ 	.byte	0x01, 0x51
	.zero		2


	//----- nvinfo : EIATTR_MAXREG_COUNT
	.align		4
        /*002c*/ 	.byte	0x03, 0x1b
        /*002e*/ 	.short	0x00ff


	//----- nvinfo : EIATTR_NUM_BARRIERS
	.align		4
        /*0030*/ 	.byte	0x02, 0x4c
        /*0032*/ 	.byte	0x07
	.zero		1


	//----- nvinfo : EIATTR_EXTERNS
	.align		4
        /*0034*/ 	.byte	0x04, 0x0f
        /*0036*/ 	.short	(.L_37 - .L_36)


	//   ....[0]....
	.align		4
.L_36:
        /*0038*/ 	.word	index@(__assertfail)


	//----- nvinfo : EIATTR_MERCURY_ISA_VERSION
	.align		4
.L_37:
        /*003c*/ 	.byte	0x03, 0x5f
        /*003e*/ 	.short	0x0101


	//----- nvinfo : EIATTR_INT_WARP_WIDE_INSTR_OFFSETS
	.align		4
        /*0040*/ 	.byte	0x04, 0x31
        /*0042*/ 	.short	(.L_39 - .L_38)


	//   ....[0]....
.L_38:
        /*0044*/ 	.word	0x000045d0


	//   ....[1]....
        /*0048*/ 	.word	0x00004600


	//   ....[2]....
        /*004c*/ 	.word	0x00004620


	//   ....[3]....
        /*0050*/ 	.word	0x000051f0


	//   ....[4]....
        /*0054*/ 	.word	0x00005270


	//   ....[5]....
        /*0058*/ 	.word	0x00005370


	//   ....[6]....
        /*005c*/ 	.word	0x00005480


	//----- nvinfo : EIATTR_COOP_GROUP_MASK_REGIDS
	.align		4
.L_39:
        /*0060*/ 	.byte	0x04, 0x29
        /*0062*/ 	.short	(.L_41 - .L_40)


	//   ....[0]....
.L_40:
        /*0064*/ 	.word	0xffffffff


	//   ....[1]....
        /*0068*/ 	.word	0xffffffff


	//   ....[2]....
        /*006c*/ 	.word	0xffffffff


	//   ....[3]....
        /*0070*/ 	.word	0xffffffff


	//   ....[4]....
        /*0074*/ 	.word	0xffffffff


	//   ....[5]....
        /*0078*/ 	.word	0xffffffff


	//   ....[6]....
        /*007c*/ 	.word	0xffffffff


	//   ....[7]....
        /*0080*/ 	.word	0xffffffff


	//   ....[8]....
        /*0084*/ 	.word	0xffffffff


	//   ....[9]....
        /*0088*/ 	.word	0xffffffff


	//   ....[10]....
        /*008c*/ 	.word	0xffffffff


	//   ....[11]....
        /*0090*/ 	.word	0xffffffff


	//   ....[12]....
        /*0094*/ 	.word	0xffffffff


	//   ....[13]....
        /*0098*/ 	.word	0xffffffff


	//----- nvinfo : EIATTR_COOP_GROUP_INSTR_OFFSETS
	.align		4
.L_41:
        /*009c*/ 	.byte	0x04, 0x28
        /*009e*/ 	.short	(.L_43 - .L_42)


	//   ....[0]....
.L_42:
        /*00a0*/ 	.word	0x00000080


	//   ....[1]....
        /*00a4*/ 	.word	0x000004f0


	//   ....[2]....
        /*00a8*/ 	.word	0x000007f0


	//   ....[3]....
        /*00ac*/ 	.word	0x00000970


	//   ....[4]....
        /*00b0*/ 	.word	0x00000a70


	//   ....[5]....
        /*00b4*/ 	.word	0x00000be0


	//   ....[6]....
        /*00b8*/ 	.word	0x00000d80


	//   ....[7]....
        /*00bc*/ 	.word	0x00000f30


	//   ....[8]....
        /*00c0*/ 	.word	0x000023f0


	//   ....[9]....
        /*00c4*/ 	.word	0x000037c0


	//   ....[10]....
        /*00c8*/ 	.word	0x000039d0


	//   ....[11]....
        /*00cc*/ 	.word	0x00003a00


	//   ....[12]....
        /*00d0*/ 	.word	0x000044b0


	//   ....[13]....
        /*00d4*/ 	.word	0x000046e0


	//----- nvinfo : EIATTR_VRC_CTA_INIT_COUNT
	.align		4
.L_43:
        /*00d8*/ 	.byte	0x02, 0x4a
        /*00da*/ 	.byte	0x80
	.zero		1


	//----- nvinfo : EIATTR_SYSCALL_OFFSETS
	.align		4
        /*00dc*/ 	.byte	0x04, 0x46
        /*00de*/ 	.short	(.L_45 - .L_44)


	//   ....[0]....
.L_44:
        /*00e0*/ 	.word	0x00006180


	//   ....[1]....
        /*00e4*/ 	.word	0x00006270


	//   ....[2]....
        /*00e8*/ 	.word	0x00006ab0


	//   ....[3]....
        /*00ec*/ 	.word	0x00007400


	//----- nvinfo : EIATTR_MBARRIER_INSTR_OFFSETS
	.align		4
.L_45:
        /*00f0*/ 	.byte	0x04, 0x39
        /*00f2*/ 	.short	(.L_47 - .L_46)


	//   ....[0]....
.L_46:
        /*00f4*/ 	.word	0x00000630
        /*00f8*/ 	.word	0x000000ff
        /*00fc*/ 	.word	0x00000000
        /*0100*/ 	.short	0x0100
        /*0102*/ 	.byte	0x04
	.zero		1


	//   ....[1]....
        /*0104*/ 	.word	0x00000640
        /*0108*/ 	.word	0x000000ff
        /*010c*/ 	.word	0x00000068
        /*0110*/ 	.short	0x0100
        /*0112*/ 	.byte	0x04
	.zero		1


	//   ....[2]....
        /*0114*/ 	.word	0x00000650
        /*0118*/ 	.word	0x000000ff
        /*011c*/ 	.word	0x00000008
        /*0120*/ 	.short	0x0100
        /*0122*/ 	.byte	0x04
	.zero		1


	//   ....[3]....
        /*0124*/ 	.word	0x00000660
        /*0128*/ 	.word	0x000000ff
        /*012c*/ 	.word	0x00000070
        /*0130*/ 	.short	0x0100
        /*0132*/ 	.byte	0x04
	.zero		1


	//   ....[4]....
        /*0134*/ 	.word	0x00000670
        /*0138*/ 	.word	0x000000ff
        /*013c*/ 	.word	0x00000010
        /*0140*/ 	.short	0x0100
        /*0142*/ 	.byte	0x04
	.zero		1


	//   ....[5]....
        /*0144*/ 	.word	0x00000680
        /*0148*/ 	.word	0x000000ff
        /*014c*/ 	.word	0x00000078
        /*0150*/ 	.short	0x0100
        /*0152*/ 	.byte	0x04
	.zero		1


	//   ....[6]....
        /*0154*/ 	.word	0x00000690
        /*0158*/ 	.word	0x000000ff
        /*015c*/ 	.word	0x00000018
        /*0160*/ 	.short	0x0100
        /*0162*/ 	.byte	0x04
	.zero		1


	//   ....[7]....
        /*0164*/ 	.word	0x000006a0
        /*0168*/ 	.word	0x000000ff
        /*016c*/ 	.word	0x00000080
        /*0170*/ 	.short	0x0100
        /*0172*/ 	.byte	0x04
	.zero		1


	//   ....[8]....
        /*0174*/ 	.word	0x000006b0
        /*0178*/ 	.word	0x000000ff
        /*017c*/ 	.word	0x00000020
        /*0180*/ 	.short	0x0100
        /*0182*/ 	.byte	0x04
	.zero		1


	//   ....[9]....
        /*0184*/ 	.word	0x000006c0
        /*0188*/ 	.word	0x000000ff
        /*018c*/ 	.word	0x00000088
        /*0190*/ 	.short	0x0100
        /*0192*/ 	.byte	0x04
	.zero		1


	//   ....[10]....
        /*0194*/ 	.word	0x000006d0
        /*0198*/ 	.word	0x000000ff
        /*019c*/ 	.word	0x00000028
        /*01a0*/ 	.short	0x0100
        /*01a2*/ 	.byte	0x04
	.zero		1


	//   ....[11]....
        /*01a4*/ 	.word	0x000006e0
        /*01a8*/ 	.word	0x000000ff
        /*01ac*/ 	.word	0x00000090
        /*01b0*/ 	.short	0x0100
        /*01b2*/ 	.byte	0x04
	.zero		1


	//   ....[12]....
        /*01b4*/ 	.word	0x000006f0
        /*01b8*/ 	.word	0x000000ff
        /*01bc*/ 	.word	0x00000030
        /*01c0*/ 	.short	0x0100
        /*01c2*/ 	.byte	0x04
	.zero		1


	//   ....[13]....
        /*01c4*/ 	.word	0x00000700
        /*01c8*/ 	.word	0x000000ff
        /*01cc*/ 	.word	0x00000098
        /*01d0*/ 	.short	0x0100
        /*01d2*/ 	.byte	0x04
	.zero		1


	//   ....[14]....
        /*01d4*/ 	.word	0x00000710
        /*01d8*/ 	.word	0x000000ff
        /*01dc*/ 	.word	0x00000038
        /*01e0*/ 	.short	0x0100
        /*01e2*/ 	.byte	0x04
	.zero		1


	//   ....[15]....
        /*01e4*/ 	.word	0x00000720
        /*01e8*/ 	.word	0x000000ff
        /*01ec*/ 	.word	0x000000a0
        /*01f0*/ 	.short	0x0100
        /*01f2*/ 	.byte	0x04
	.zero		1


	//   ....[16]....
        /*01f4*/ 	.word	0x00000730
        /*01f8*/ 	.word	0x000000ff
        /*01fc*/ 	.word	0x00000040
        /*0200*/ 	.short	0x0100
        /*0202*/ 	.byte	0x04
	.zero		1


	//   ....[17]....
        /*0204*/ 	.word	0x00000740
        /*0208*/ 	.word	0x000000ff
        /*020c*/ 	.word	0x000000a8
        /*0210*/ 	.short	0x0100
        /*0212*/ 	.byte	0x04
	.zero		1


	//   ....[18]....
        /*0214*/ 	.word	0x00000750
        /*0218*/ 	.word	0x000000ff
        /*021c*/ 	.word	0x00000048
        /*0220*/ 	.short	0x0100
        /*0222*/ 	.byte	0x04
	.zero		1


	//   ....[19]....
        /*0224*/ 	.word	0x00000760
        /*0228*/ 	.word	0x000000ff
        /*022c*/ 	.word	0x000000b0
        /*0230*/ 	.short	0x0100
        /*0232*/ 	.byte	0x04
	.zero		1


	//   ....[20]....
        /*0234*/ 	.word	0x00000770
        /*0238*/ 	.word	0x000000ff
        /*023c*/ 	.word	0x00000050
        /*0240*/ 	.short	0x0100
        /*0242*/ 	.byte	0x04
	.zero		1


	//   ....[21]....
        /*0244*/ 	.word	0x00000780
        /*0248*/ 	.word	0x000000ff
        /*024c*/ 	.word	0x000000b8
        /*0250*/ 	.short	0x0100
        /*0252*/ 	.byte	0x04
	.zero		1


	//   ....[22]....
        /*0254*/ 	.word	0x00000790
        /*0258*/ 	.word	0x000000ff
        /*025c*/ 	.word	0x00000058
        /*0260*/ 	.short	0x0100
        /*0262*/ 	.byte	0x04
	.zero		1


	//   ....[23]....
        /*0264*/ 	.word	0x000007a0
        /*0268*/ 	.word	0x000000ff
        /*026c*/ 	.word	0x000000c0
        /*0270*/ 	.short	0x0100
        /*0272*/ 	.byte	0x04
	.zero		1


	//   ....[24]....
        /*0274*/ 	.word	0x000007b0
        /*0278*/ 	.word	0x000000ff
        /*027c*/ 	.word	0x00000060
        /*0280*/ 	.short	0x0100
        /*0282*/ 	.byte	0x04
	.zero		1


	//   ....[25]....
        /*0284*/ 	.word	0x000007c0
        /*0288*/ 	.word	0x000000ff
        /*028c*/ 	.word	0x000000c8
        /*0290*/ 	.short	0x0100
        /*0292*/ 	.byte	0x04
	.zero		1


	//   ....[26]....
        /*0294*/ 	.word	0x00000900
        /*0298*/ 	.word	0x000000ff
        /*029c*/ 	.word	0x000000d0
        /*02a0*/ 	.short	0x0100
        /*02a2*/ 	.byte	0x04
	.zero		1


	//   ....[27]....
        /*02a4*/ 	.word	0x00000910
        /*02a8*/ 	.word	0x000000ff
        /*02ac*/ 	.word	0x000000e8
        /*02b0*/ 	.short	0x0100
        /*02b2*/ 	.byte	0x04
	.zero		1


	//   ....[28]....
        /*02b4*/ 	.word	0x00000920
        /*02b8*/ 	.word	0x000000ff
        /*02bc*/ 	.word	0x000000d8
        /*02c0*/ 	.short	0x0100
        /*02c2*/ 	.byte	0x04
	.zero		1


	//   ....[29]....
        /*02c4*/ 	.word	0x00000930
        /*02c8*/ 	.word	0x000000ff
        /*02cc*/ 	.word	0x000000f0
        /*02d0*/ 	.short	0x0100
        /*02d2*/ 	.byte	0x04
	.zero		1


	//   ....[30]....
        /*02d4*/ 	.word	0x00000940
        /*02d8*/ 	.word	0x000000ff
        /*02dc*/ 	.word	0x000000e0
        /*02e0*/ 	.short	0x0100
        /*02e2*/ 	.byte	0x04
	.zero		1


	//   ....[31]....
        /*02e4*/ 	.word	0x00000950
        /*02e8*/ 	.word	0x000000ff
        /*02ec*/ 	.word	0x000000f8
        /*02f0*/ 	.short	0x0100
        /*02f2*/ 	.byte	0x04
	.zero		1


	//   ....[32]....
        /*02f4*/ 	.word	0x00000a40
        /*02f8*/ 	.word	0x000000ff
        /*02fc*/ 	.word	0x00000100
        /*0300*/ 	.short	0x0100
        /*0302*/ 	.byte	0x06
	.zero		1


	//   ....[33]....
        /*0304*/ 	.word	0x00000a50
        /*0308*/ 	.word	0x000000ff
        /*030c*/ 	.word	0x00000108
        /*0310*/ 	.short	0x0100
        /*0312*/ 	.byte	0x06
	.zero		1


	//   ....[34]....
        /*0314*/ 	.word	0x00000b90
        /*0318*/ 	.word	0x000000ff
        /*031c*/ 	.word	0x00000110
        /*0320*/ 	.short	0x0100
        /*0322*/ 	.byte	0x06
	.zero		1


	//   ....[35]....
        /*0324*/ 	.word	0x00000ba0
        /*0328*/ 	.word	0x000000ff
        /*032c*/ 	.word	0x00000120
        /*0330*/ 	.short	0x0100
        /*0332*/ 	.byte	0x06
	.zero		1


	//   ....[36]....
        /*0334*/ 	.word	0x00000bb0
        /*0338*/ 	.word	0x000000ff
        /*033c*/ 	.word	0x00000118
        /*0340*/ 	.short	0x0100
        /*0342*/ 	.byte	0x06
	.zero		1


	//   ....[37]....
        /*0344*/ 	.word	0x00000bc0
        /*0348*/ 	.word	0x000000ff
        /*034c*/ 	.word	0x00000128
        /*0350*/ 	.short	0x0100
        /*0352*/ 	.byte	0x06
	.zero		1


	//   ....[38]....
        /*0354*/ 	.word	0x00000cf0
        /*0358*/ 	.word	0x000000ff
        /*035c*/ 	.word	0x00000130
        /*0360*/ 	.short	0x0100
        /*0362*/ 	.byte	0x04
	.zero		1


	//   ....[39]....
        /*0364*/ 	.word	0x00000d00
        /*0368*/ 	.word	0x000000ff
        /*036c*/ 	.word	0x00000150
        /*0370*/ 	.short	0x0100
        /*0372*/ 	.byte	0x04
	.zero		1


	//   ....[40]....
        /*0374*/ 	.word	0x00000d10
        /*0378*/ 	.word	0x000000ff
        /*037c*/ 	.word	0x00000138
        /*0380*/ 	.short	0x0100
        /*0382*/ 	.byte	0x04
	.zero		1


	//   ....[41]....
        /*0384*/ 	.word	0x00000d20
        /*0388*/ 	.word	0x000000ff
        /*038c*/ 	.word	0x00000158
        /*0390*/ 	.short	0x0100
        /*0392*/ 	.byte	0x04
	.zero		1


	//   ....[42]....
        /*0394*/ 	.word	0x00000d30
        /*0398*/ 	.word	0x000000ff
        /*039c*/ 	.word	0x00000140
        /*03a0*/ 	.short	0x0100
        /*03a2*/ 	.byte	0x04
	.zero		1


	//   ....[43]....
        /*03a4*/ 	.word	0x00000d40
        /*03a8*/ 	.word	0x000000ff
        /*03ac*/ 	.word	0x00000160
        /*03b0*/ 	.short	0x0100
        /*03b2*/ 	.byte	0x04
	.zero		1


	//   ....[44]....
        /*03b4*/ 	.word	0x00000d50
        /*03b8*/ 	.word	0x000000ff
        /*03bc*/ 	.word	0x00000148
        /*03c0*/ 	.short	0x0100
        /*03c2*/ 	.byte	0x04
	.zero		1


	//   ....[45]....
        /*03c4*/ 	.word	0x00000d60
        /*03c8*/ 	.word	0x000000ff
        /*03cc*/ 	.word	0x00000168
        /*03d0*/ 	.short	0x0100
        /*03d2*/ 	.byte	0x04
	.zero		1


	//   ....[46]....
        /*03d4*/ 	.word	0x00000e50
        /*03d8*/ 	.word	0x000000ff
        /*03dc*/ 	.word	0x00000170
        /*03e0*/ 	.short	0x0100
        /*03e2*/ 	.byte	0x04
	.zero		1


	//   ....[47]....
        /*03e4*/ 	.word	0x00000e60
        /*03e8*/ 	.word	0x000000ff
        /*03ec*/ 	.word	0x00000180
        /*03f0*/ 	.short	0x0100
        /*03f2*/ 	.byte	0x04
	.zero		1


	//   ....[48]....
        /*03f4*/ 	.word	0x00000e70
        /*03f8*/ 	.word	0x000000ff
        /*03fc*/ 	.word	0x00000178
        /*0400*/ 	.short	0x0100
        /*0402*/ 	.byte	0x04
	.zero		1


	//   ....[49]....
        /*0404*/ 	.word	0x00000e80
        /*0408*/ 	.word	0x000000ff
        /*040c*/ 	.word	0x00000188
        /*0410*/ 	.short	0x0100
        /*0412*/ 	.byte	0x04
	.zero		1


	//   ....[50]....
        /*0414*/ 	.word	0x00001be0
        /*0418*/ 	.word	0x00000000
        /*041c*/ 	.word	0x00000180
        /*0420*/ 	.short	0x010a
        /*0422*/ 	.byte	0xff
	.zero		1


	//   ....[51]....
        /*0424*/ 	.word	0x00001c10
        /*0428*/ 	.word	0x00000000
        /*042c*/ 	.word	0x00000170
        /*0430*/ 	.short	0x0101
        /*0432*/ 	.byte	0xff
	.zero		1


	//   ....[52]....
        /*0434*/ 	.word	0x00001cf0
        /*0438*/ 	.word	0x000000ff
        /*043c*/ 	.word	0x00000068
        /*0440*/ 	.short	0x010a
        /*0442*/ 	.byte	0x04
	.zero		1


	//   ....[53]....
        /*0444*/ 	.word	0x00001d70
        /*0448*/ 	.word	0x000000ff
        /*044c*/ 	.word	0x00000068
        /*0450*/ 	.short	0x010a
        /*0452*/ 	.byte	0x21
	.zero		1


	//   ....[54]....
        /*0454*/ 	.word	0x00001f00
        /*0458*/ 	.word	0x000000ff
        /*045c*/ 	.word	0x00000068
        /*0460*/ 	.short	0x010a
        /*0462*/ 	.byte	0x08
	.zero		1


	//   ....[55]....
        /*0464*/ 	.word	0x00002060
        /*0468*/ 	.word	0x000000ff
        /*046c*/ 	.word	0x00000108
        /*0470*/ 	.short	0x0101
        /*0472*/ 	.byte	0x06
	.zero		1


	//   ....[56]....
        /*0474*/ 	.word	0x00002080
        /*0478*/ 	.word	0x000000ff
        /*047c*/ 	.word	0x00000068
        /*0480*/ 	.short	0x010a
        /*0482*/ 	.byte	0x04
	.zero		1


	//   ....[57]....
        /*0484*/ 	.word	0x00002100
        /*0488*/ 	.word	0x000000ff
        /*048c*/ 	.word	0x00000068
        /*0490*/ 	.short	0x010a
        /*0492*/ 	.byte	0x11
	.zero		1


	//   ....[58]....
        /*0494*/ 	.word	0x00002290
        /*0498*/ 	.word	0x000000ff
        /*049c*/ 	.word	0x00000068
        /*04a0*/ 	.short	0x010a
        /*04a2*/ 	.byte	0x07
	.zero		1


	//   ....[59]....
        /*04a4*/ 	.word	0x00002420
        /*04a8*/ 	.word	0x00000003
        /*04ac*/ 	.word	0x00000110
        /*04b0*/ 	.short	0x010a
        /*04b2*/ 	.byte	0xff
	.zero		1


	//   ....[60]....
        /*04b4*/ 	.word	0x00002570
        /*04b8*/ 	.word	0x00000000
        /*04bc*/ 	.word	0x00000000
        /*04c0*/ 	.short	0x0101
        /*04c2*/ 	.byte	0xff
	.zero		1


	//   ....[61]....
        /*04c4*/ 	.word	0x00002b30
        /*04c8*/ 	.word	0x000000ff
        /*04cc*/ 	.word	0x00000000
        /*04d0*/ 	.short	0x010a
        /*04d2*/ 	.byte	0x04
	.zero		1


	//   ....[62]....
        /*04d4*/ 	.word	0x00002bc0
        /*04d8*/ 	.word	0x000000ff
        /*04dc*/ 	.word	0x00000000
        /*04e0*/ 	.short	0x010a
        /*04e2*/ 	.byte	0x05
	.zero		1


	//   ....[63]....
        /*04e4*/ 	.word	0x00002c50
        /*04e8*/ 	.word	0x000000ff
        /*04ec*/ 	.word	0x00000000
        /*04f0*/ 	.short	0x010a
        /*04f2*/ 	.byte	0x05
	.zero		1


	//   ....[64]....
        /*04f4*/ 	.word	0x00002ce0
        /*04f8*/ 	.word	0x000000ff
        /*04fc*/ 	.word	0x00000000
        /*0500*/ 	.short	0x010a
        /*0502*/ 	.byte	0x05
	.zero		1


	//   ....[65]....
        /*0504*/ 	.word	0x00002d70
        /*0508*/ 	.word	0x000000ff
        /*050c*/ 	.word	0x00000000
        /*0510*/ 	.short	0x010a
        /*0512*/ 	.byte	0x05
	.zero		1


	//   ....[66]....
        /*0514*/ 	.word	0x00002e00
        /*0518*/ 	.word	0x000000ff
        /*051c*/ 	.word	0x00000000
        /*0520*/ 	.short	0x010a
        /*0522*/ 	.byte	0x05
	.zero		1


	//   ....[67]....
        /*0524*/ 	.word	0x00002e90
        /*0528*/ 	.word	0x000000ff
        /*052c*/ 	.word	0x00000000
        /*0530*/ 	.short	0x010a
        /*0532*/ 	.byte	0x05
	.zero		1


	//   ....[68]....
        /*0534*/ 	.word	0x00002f20
        /*0538*/ 	.word	0x000000ff
        /*053c*/ 	.word	0x00000000
        /*0540*/ 	.short	0x010a
        /*0542*/ 	.byte	0x05
	.zero		1


	//   ....[69]....
        /*0544*/ 	.word	0x00002fb0
        /*0548*/ 	.word	0x000000ff
        /*054c*/ 	.word	0x00000000
        /*0550*/ 	.short	0x010a
        /*0552*/ 	.byte	0x05
	.zero		1


	//   ....[70]....
        /*0554*/ 	.word	0x00003040
        /*0558*/ 	.word	0x000000ff
        /*055c*/ 	.word	0x00000000
        /*0560*/ 	.short	0x010a
        /*0562*/ 	.byte	0x05
	.zero		1


	//   ....[71]....
        /*0564*/ 	.word	0x000030d0
        /*0568*/ 	.word	0x000000ff
        /*056c*/ 	.word	0x00000000
        /*0570*/ 	.short	0x010a
        /*0572*/ 	.byte	0x05
	.zero		1


	//   ....[72]....
        /*0574*/ 	.word	0x00003160
        /*0578*/ 	.word	0x000000ff
        /*057c*/ 	.word	0x00000000
        /*0580*/ 	.short	0x010a
        /*0582*/ 	.byte	0x05
	.zero		1


	//   ....[73]....
        /*0584*/ 	.word	0x00003200
        /*0588*/ 	.word	0x00000000
        /*058c*/ 	.word	0x00000000
        /*0590*/ 	.short	0x010a
        /*0592*/ 	.byte	0xff
	.zero		1


	//   ....[74]....
        /*0594*/ 	.word	0x00003320
        /*0598*/ 	.word	0x00000002
        /*059c*/ 	.word	0x00000170
        /*05a0*/ 	.short	0x010a
        /*05a2*/ 	.byte	0xff
	.zero		1


	//   ....[75]....
        /*05a4*/ 	.word	0x00003390
        /*05a8*/ 	.word	0x00000002
        /*05ac*/ 	.word	0x00000000
        /*05b0*/ 	.short	0x0101
        /*05b2*/ 	.byte	0xff
	.zero		1


	//   ....[76]....
        /*05b4*/ 	.word	0x000033b0
        /*05b8*/ 	.word	0x000000ff
        /*05bc*/ 	.word	0x00000120
        /*05c0*/ 	.short	0x010a
        /*05c2*/ 	.byte	0x04
	.zero		1


	//   ....[77]....
        /*05c4*/ 	.word	0x000034d0
        /*05c8*/ 	.word	0x00000002
        /*05cc*/ 	.word	0x00000110
        /*05d0*/ 	.short	0x010a
        /*05d2*/ 	.byte	0xff
	.zero		1


	//   ....[78]....
        /*05d4*/ 	.word	0x000035d0
        /*05d8*/ 	.word	0x00000002
        /*05dc*/ 	.word	0x00000000
        /*05e0*/ 	.short	0x0101
        /*05e2*/ 	.byte	0xff
	.zero		1


	//   ....[79]....
        /*05e4*/ 	.word	0x00003660
        /*05e8*/ 	.word	0x000000ff
        /*05ec*/ 	.word	0x00000120
        /*05f0*/ 	.short	0x0106
        /*05f2*/ 	.byte	0x04
	.zero		1


	//   ....[80]....
        /*05f4*/ 	.word	0x00003680
        /*05f8*/ 	.word	0x000000ff
        /*05fc*/ 	.word	0x00000120
        /*0600*/ 	.short	0x010a
        /*0602*/ 	.byte	0x04
	.zero		1


	//   ....[81]....
        /*0604*/ 	.word	0x00003710
        /*0608*/ 	.word	0x000000ff
        /*060c*/ 	.word	0x00000120
        /*0610*/ 	.short	0x0106
        /*0612*/ 	.byte	0x07
	.zero		1


	//   ....[82]....
        /*0614*/ 	.word	0x00003750
        /*0618*/ 	.word	0x00000000
        /*061c*/ 	.word	0x00000120
        /*0620*/ 	.short	0x010a
        /*0622*/ 	.byte	0xff
	.zero		1


	//   ....[83]....
        /*0624*/ 	.word	0x00003ca0
        /*0628*/ 	.word	0x00000000
        /*062c*/ 	.word	0x00000110
        /*0630*/ 	.short	0x010a
        /*0632*/ 	.byte	0xff
	.zero		1


	//   ....[84]....
        /*0634*/ 	.word	0x00003da0
        /*0638*/ 	.word	0x00000003
        /*063c*/ 	.word	0x00000000
        /*0640*/ 	.short	0x0101
        /*0642*/ 	.byte	0xff
	.zero		1


	//   ....[85]....
        /*0644*/ 	.word	0x00003db0
        /*0648*/ 	.word	0x000000ff
        /*064c*/ 	.word	0x00000000
        /*0650*/ 	.short	0x010a
        /*0652*/ 	.byte	0x04
	.zero		1


	//   ....[86]....
        /*0654*/ 	.word	0x00003e30
        /*0658*/ 	.word	0x000000ff
        /*065c*/ 	.word	0x00000150
        /*0660*/ 	.short	0x010a
        /*0662*/ 	.byte	0x1f
	.zero		1


	//   ....[87]....
        /*0664*/ 	.word	0x00003f10
        /*0668*/ 	.word	0x000000ff
        /*066c*/ 	.word	0x00000000
        /*0670*/ 	.short	0x010a
        /*0672*/ 	.byte	0x05
	.zero		1


	//   ....[88]....
        /*0674*/ 	.word	0x00004050
        /*0678*/ 	.word	0x000000ff
        /*067c*/ 	.word	0x00000000
        /*0680*/ 	.short	0x010a
        /*0682*/ 	.byte	0x04
	.zero		1


	//   ....[89]....
        /*0684*/ 	.word	0x000042e0
        /*0688*/ 	.word	0x000000ff
        /*068c*/ 	.word	0x00000000
        /*0690*/ 	.short	0x010a
        /*0692*/ 	.byte	0x04
	.zero		1


	//   ....[90]....
        /*0694*/ 	.word	0x00004370
        /*0698*/ 	.word	0x000000ff
        /*069c*/ 	.word	0x00000000
        /*06a0*/ 	.short	0x010a
        /*06a2*/ 	.byte	0x05
	.zero		1


	//   ....[91]....
        /*06a4*/ 	.word	0x00004400
        /*06a8*/ 	.word	0x000000ff
        /*06ac*/ 	.word	0x00000000
        /*06b0*/ 	.short	0x010a
        /*06b2*/ 	.byte	0x05
	.zero		1


	//   ....[92]....
        /*06b4*/ 	.word	0x00004490
        /*06b8*/ 	.word	0x000000ff
        /*06bc*/ 	.word	0x00000000
        /*06c0*/ 	.short	0x010a
        /*06c2*/ 	.byte	0x04
	.zero		1


	//   ....[93]....
        /*06c4*/ 	.word	0x00004920
        /*06c8*/ 	.word	0x0000000c
        /*06cc*/ 	.word	0x00000110
        /*06d0*/ 	.short	0x010a
        /*06d2*/ 	.byte	0xff
	.zero		1


	//   ....[94]....
        /*06d4*/ 	.word	0x00004a90
        /*06d8*/ 	.word	0x00000000
        /*06dc*/ 	.word	0x00000000
        /*06e0*/ 	.short	0x0101
        /*06e2*/ 	.byte	0xff
	.zero		1


	//   ....[95]....
        /*06e4*/ 	.word	0x00004f10
        /*06e8*/ 	.word	0x000000ff
        /*06ec*/ 	.word	0x00000108
        /*06f0*/ 	.short	0x010a
        /*06f2*/ 	.byte	0x18
	.zero		1


	//   ....[96]....
        /*06f4*/ 	.word	0x000050d0
        /*06f8*/ 	.word	0x000000ff
        /*06fc*/ 	.word	0x000000e8
        /*0700*/ 	.short	0x010a
        /*0702*/ 	.byte	0x04
	.zero		1


	//   ....[97]....
        /*0704*/ 	.word	0x000052a0
        /*0708*/ 	.word	0x000000ff
        /*070c*/ 	.word	0x000000d0
        /*0710*/ 	.short	0x010b
        /*0712*/ 	.byte	0x04
	.zero		1


	//   ....[98]....
        /*0714*/ 	.word	0x000052b0
        /*0718*/ 	.word	0x000000ff
        /*071c*/ 	.word	0x00000000
        /*0720*/ 	.short	0x0101
        /*0722*/ 	.byte	0x14
	.zero		1


	//   ....[99]....
        /*0724*/ 	.word	0x000052c0
        /*0728*/ 	.word	0x000000ff
        /*072c*/ 	.word	0x000000e8
        /*0730*/ 	.short	0x010a
        /*0732*/ 	.byte	0x05
	.zero		1


	//   ....[100]....
        /*0734*/ 	.word	0x000054b0
        /*0738*/ 	.word	0x000000ff
        /*073c*/ 	.word	0x000000d0
        /*0740*/ 	.short	0x010b
        /*0742*/ 	.byte	0x05
	.zero		1


	//   ....[101]....
        /*0744*/ 	.word	0x000054c0
        /*0748*/ 	.word	0x000000ff
        /*074c*/ 	.word	0x00000000
        /*0750*/ 	.short	0x0101
        /*0752*/ 	.byte	0x04
	.zero		1


	//   ....[102]....
        /*0754*/ 	.word	0x00005560
        /*0758*/ 	.word	0x000000ff
        /*075c*/ 	.word	0x00000000
        /*0760*/ 	.short	0x010a
        /*0762*/ 	.byte	0x04
	.zero		1


	//   ....[103]....
        /*0764*/ 	.word	0x000055f0
        /*0768*/ 	.word	0x000000ff
        /*076c*/ 	.word	0x00000000
        /*0770*/ 	.short	0x010a
        /*0772*/ 	.byte	0x05
	.zero		1


	//   ....[104]....
        /*0774*/ 	.word	0x00005690
        /*0778*/ 	.word	0x00000000
        /*077c*/ 	.word	0x00000000
        /*0780*/ 	.short	0x010a
        /*0782*/ 	.byte	0xff
	.zero		1


	//   ....[105]....
        /*0784*/ 	.word	0x000059f0
        /*0788*/ 	.word	0x00000000
        /*078c*/ 	.word	0x00000110
        /*0790*/ 	.short	0x010a
        /*0792*/ 	.byte	0xff
	.zero		1


	//   ....[106]....
        /*0794*/ 	.word	0x00005ac0
        /*0798*/ 	.word	0x00000000
        /*079c*/ 	.word	0x00000000
        /*07a0*/ 	.short	0x0101
        /*07a2*/ 	.byte	0xff
	.zero		1


	//   ....[107]....
        /*07a4*/ 	.word	0x000066d0
        /*07a8*/ 	.word	0x00000002
        /*07ac*/ 	.word	0x000000d0
        /*07b0*/ 	.short	0x010a
        /*07b2*/ 	.byte	0xff
	.zero		1


	//   ....[108]....
        /*07b4*/ 	.word	0x00006710
        /*07b8*/ 	.word	0x0000001b
        /*07bc*/ 	.word	0x00000130
        /*07c0*/ 	.short	0x010a
        /*07c2*/ 	.byte	0xff
	.zero		1


	//   ....[109]....
        /*07c4*/ 	.word	0x00006800
        /*07c8*/ 	.word	0x00000002
        /*07cc*/ 	.word	0x000000d0
        /*07d0*/ 	.short	0x010a
        /*07d2*/ 	.byte	0xff
	.zero		1


	//   ....[110]....
        /*07d4*/ 	.word	0x00006990
        /*07d8*/ 	.word	0x0000001b
        /*07dc*/ 	.word	0x00000130
        /*07e0*/ 	.short	0x010a
        /*07e2*/ 	.byte	0xff
	.zero		1


	//   ....[111]....
        /*07e4*/ 	.word	0x00007160
        /*07e8*/ 	.word	0x00000000
        /*07ec*/ 	.word	0x00000000
        /*07f0*/ 	.short	0x0101
        /*07f2*/ 	.byte	0xff
	.zero		1


	//   ....[112]....
        /*07f4*/ 	.word	0x00007170
        /*07f8*/ 	.word	0x00000002
        /*07fc*/ 	.word	0x000000d0
        /*0800*/ 	.short	0x010a
        /*0802*/ 	.byte	0xff
	.zero		1


	//   ....[113]....
        /*0804*/ 	.word	0x00007230
        /*0808*/ 	.word	0x00000002
        /*080c*/ 	.word	0x000000d0
        /*0810*/ 	.short	0x010a
        /*0812*/ 	.byte	0xff
	.zero		1


	//   ....[114]....
        /*0814*/ 	.word	0x000075d0
        /*0818*/ 	.word	0x000000ff
        /*081c*/ 	.word	0x00000000
        /*0820*/ 	.short	0x0101
        /*0822*/ 	.byte	0x04
	.zero		1


	//   ....[115]....
        /*0824*/ 	.word	0x00007b30
        /*0828*/ 	.word	0x00000000
        /*082c*/ 	.word	0x00000000
        /*0830*/ 	.short	0x0101
        /*0832*/ 	.byte	0xff
	.zero		1


	//   ....[116]....
        /*0834*/ 	.word	0x00007de0
        /*0838*/ 	.word	0x000000ff
        /*083c*/ 	.word	0x00000000
        /*0840*/ 	.short	0x0101
        /*0842*/ 	.byte	0x04
	.zero		1


	//   ....[117]....
        /*0844*/ 	.word	0x00007e00
        /*0848*/ 	.word	0x00000000
        /*084c*/ 	.word	0x00000180
        /*0850*/ 	.short	0x010a
        /*0852*/ 	.byte	0xff
	.zero		1


	//   ....[118]....
        /*0854*/ 	.word	0x00007e60
        /*0858*/ 	.word	0x00000000
        /*085c*/ 	.word	0x00000068
        /*0860*/ 	.short	0x010a
        /*0862*/ 	.byte	0xff
	.zero		1


	//   ....[119]....
        /*0864*/ 	.word	0x00007ec0
        /*0868*/ 	.word	0x00000000
        /*086c*/ 	.word	0x00000068
        /*0870*/ 	.short	0x010a
        /*0872*/ 	.byte	0xff
	.zero		1


	//   ....[120]....
        /*0874*/ 	.word	0x00007f10
        /*0878*/ 	.word	0x00000003
        /*087c*/ 	.word	0x00000110
        /*0880*/ 	.short	0x010a
        /*0882*/ 	.byte	0xff
	.zero		1


	//   ....[121]....
        /*0884*/ 	.word	0x00007f70
        /*0888*/ 	.word	0x00000000
        /*088c*/ 	.word	0x00000000
        /*0890*/ 	.short	0x010a
        /*0892*/ 	.byte	0xff
	.zero		1


	//   ....[122]....
        /*0894*/ 	.word	0x00007fd0
        /*0898*/ 	.word	0x00000000
        /*089c*/ 	.word	0x00000000
        /*08a0*/ 	.short	0x010a
        /*08a2*/ 	.byte	0xff
	.zero		1


	//   ....[123]....
        /*08a4*/ 	.word	0x00008030
        /*08a8*/ 	.word	0x00000000
        /*08ac*/ 	.word	0x00000000
        /*08b0*/ 	.short	0x010a
        /*08b2*/ 	.byte	0xff
	.zero		1


	//   ....[124]....
        /*08b4*/ 	.word	0x00008090
        /*08b8*/ 	.word	0x00000000
        /*08bc*/ 	.word	0x00000000
        /*08c0*/ 	.short	0x010a
        /*08c2*/ 	.byte	0xff
	.zero		1


	//   ....[125]....
        /*08c4*/ 	.word	0x000080f0
        /*08c8*/ 	.word	0x00000000
        /*08cc*/ 	.word	0x00000000
        /*08d0*/ 	.short	0x010a
        /*08d2*/ 	.byte	0xff
	.zero		1


	//   ....[126]....
        /*08d4*/ 	.word	0x00008150
        /*08d8*/ 	.word	0x00000000
        /*08dc*/ 	.word	0x00000000
        /*08e0*/ 	.short	0x010a
        /*08e2*/ 	.byte	0xff
	.zero		1


	//   ....[127]....
        /*08e4*/ 	.word	0x000081b0
        /*08e8*/ 	.word	0x00000000
        /*08ec*/ 	.word	0x00000000
        /*08f0*/ 	.short	0x010a
        /*08f2*/ 	.byte	0xff
	.zero		1


	//   ....[128]....
        /*08f4*/ 	.word	0x00008210
        /*08f8*/ 	.word	0x00000000
        /*08fc*/ 	.word	0x00000000
        /*0900*/ 	.short	0x010a
        /*0902*/ 	.byte	0xff
	.zero		1


	//   ....[129]....
        /*0904*/ 	.word	0x00008270
        /*0908*/ 	.word	0x00000000
        /*090c*/ 	.word	0x00000000
        /*0910*/ 	.short	0x010a
        /*0912*/ 	.byte	0xff
	.zero		1


	//   ....[130]....
        /*0914*/ 	.word	0x000082d0
        /*0918*/ 	.word	0x00000000
        /*091c*/ 	.word	0x00000000
        /*0920*/ 	.short	0x010a
        /*0922*/ 	.byte	0xff
	.zero		1


	//   ....[131]....
        /*0924*/ 	.word	0x00008330
        /*0928*/ 	.word	0x00000000
        /*092c*/ 	.word	0x00000000
        /*0930*/ 	.short	0x010a
        /*0932*/ 	.byte	0xff
	.zero		1


	//   ....[132]....
        /*0934*/ 	.word	0x00008390
        /*0938*/ 	.word	0x00000000
        /*093c*/ 	.word	0x00000000
        /*0940*/ 	.short	0x010a
        /*0942*/ 	.byte	0xff
	.zero		1


	//   ....[133]....
        /*0944*/ 	.word	0x000083e0
        /*0948*/ 	.word	0x00000002
        /*094c*/ 	.word	0x00000170
        /*0950*/ 	.short	0x010a
        /*0952*/ 	.byte	0xff
	.zero		1


	//   ....[134]....
        /*0954*/ 	.word	0x00008440
        /*0958*/ 	.word	0x00000002
        /*095c*/ 	.word	0x00000120
        /*0960*/ 	.short	0x010a
        /*0962*/ 	.byte	0xff
	.zero		1


	//   ....[135]....
        /*0964*/ 	.word	0x00008490
        /*0968*/ 	.word	0x00000002
        /*096c*/ 	.word	0x00000110
        /*0970*/ 	.short	0x010a
        /*0972*/ 	.byte	0xff
	.zero		1


	//   ....[136]....
        /*0974*/ 	.word	0x000084f0
        /*0978*/ 	.word	0x00000000
        /*097c*/ 	.word	0x00000120
        /*0980*/ 	.short	0x010a
        /*0982*/ 	.byte	0xff
	.zero		1


	//   ....[137]....
        /*0984*/ 	.word	0x00008540
        /*0988*/ 	.word	0x00000000
        /*098c*/ 	.word	0x00000110
        /*0990*/ 	.short	0x010a
        /*0992*/ 	.byte	0xff
	.zero		1


	//   ....[138]....
        /*0994*/ 	.word	0x000085a0
        /*0998*/ 	.word	0x00000002
        /*099c*/ 	.word	0x00000150
        /*09a0*/ 	.short	0x010a
        /*09a2*/ 	.byte	0xff
	.zero		1


	//   ....[139]....
        /*09a4*/ 	.word	0x00008600
        /*09a8*/ 	.word	0x00000000
        /*09ac*/ 	.word	0x00000000
        /*09b0*/ 	.short	0x010a
        /*09b2*/ 	.byte	0xff
	.zero		1


	//   ....[140]....
        /*09b4*/ 	.word	0x00008660
        /*09b8*/ 	.word	0x00000000
        /*09bc*/ 	.word	0x00000000
        /*09c0*/ 	.short	0x010a
        /*09c2*/ 	.byte	0xff
	.zero		1


	//   ....[141]....
        /*09c4*/ 	.word	0x000086c0
        /*09c8*/ 	.word	0x00000000
        /*09cc*/ 	.word	0x00000000
        /*09d0*/ 	.short	0x010a
        /*09d2*/ 	.byte	0xff
	.zero		1


	//   ....[142]....
        /*09d4*/ 	.word	0x00008720
        /*09d8*/ 	.word	0x00000000
        /*09dc*/ 	.word	0x00000000
        /*09e0*/ 	.short	0x010a
        /*09e2*/ 	.byte	0xff
	.zero		1


	//   ....[143]....
        /*09e4*/ 	.word	0x00008780
        /*09e8*/ 	.word	0x00000000
        /*09ec*/ 	.word	0x00000000
        /*09f0*/ 	.short	0x010a
        /*09f2*/ 	.byte	0xff
	.zero		1


	//   ....[144]....
        /*09f4*/ 	.word	0x000087d0
        /*09f8*/ 	.word	0x0000000c
        /*09fc*/ 	.word	0x00000110
        /*0a00*/ 	.short	0x010a
        /*0a02*/ 	.byte	0xff
	.zero		1


	//   ....[145]....
        /*0a04*/ 	.word	0x00008830
        /*0a08*/ 	.word	0x00000000
        /*0a0c*/ 	.word	0x00000108
        /*0a10*/ 	.short	0x010a
        /*0a12*/ 	.byte	0xff
	.zero		1


	//   ....[146]....
        /*0a14*/ 	.word	0x00008890
        /*0a18*/ 	.word	0x00000000
        /*0a1c*/ 	.word	0x000000e8
        /*0a20*/ 	.short	0x010a
        /*0a22*/ 	.byte	0xff
	.zero		1


	//   ....[147]....
        /*0a24*/ 	.word	0x000088f0
        /*0a28*/ 	.word	0x00000006
        /*0a2c*/ 	.word	0x000000e8
        /*0a30*/ 	.short	0x010a
        /*0a32*/ 	.byte	0xff
	.zero		1


	//   ....[148]....
        /*0a34*/ 	.word	0x00008950
        /*0a38*/ 	.word	0x00000000
        /*0a3c*/ 	.word	0x00000000
        /*0a40*/ 	.short	0x010a
        /*0a42*/ 	.byte	0xff
	.zero		1


	//   ....[149]....
        /*0a44*/ 	.word	0x000089b0
        /*0a48*/ 	.word	0x00000000
        /*0a4c*/ 	.word	0x00000000
        /*0a50*/ 	.short	0x010a
        /*0a52*/ 	.byte	0xff
	.zero		1


	//   ....[150]....
        /*0a54*/ 	.word	0x00008a00
        /*0a58*/ 	.word	0x00000000
        /*0a5c*/ 	.word	0x00000110
        /*0a60*/ 	.short	0x010a
        /*0a62*/ 	.byte	0xff
	.zero		1


	//   ....[151]....
        /*0a64*/ 	.word	0x00008a50
        /*0a68*/ 	.word	0x00000002
        /*0a6c*/ 	.word	0x000000d0
        /*0a70*/ 	.short	0x010a
        /*0a72*/ 	.byte	0xff
	.zero		1


	//   ....[152]....
        /*0a74*/ 	.word	0x00008aa0
        /*0a78*/ 	.word	0x0000001b
        /*0a7c*/ 	.word	0x00000130
        /*0a80*/ 	.short	0x010a
        /*0a82*/ 	.byte	0xff
	.zero		1


	//   ....[153]....
        /*0a84*/ 	.word	0x00008af0
        /*0a88*/ 	.word	0x00000002
        /*0a8c*/ 	.word	0x000000d0
        /*0a90*/ 	.short	0x010a
        /*0a92*/ 	.byte	0xff
	.zero		1


	//----- nvinfo : EIATTR_NUM_MBARRIERS
	.align		4
.L_47:
        /*0a94*/ 	.byte	0x03, 0x38
        /*0a96*/ 	.short	0x0032


	//----- nvinfo : EIATTR_EXIT_INSTR_OFFSETS
	.align		4
        /*0a98*/ 	.byte	0x04, 0x1c
        /*0a9a*/ 	.short	(.L_49 - .L_48)


	//   ....[0]....
.L_48:
        /*0a9c*/ 	.word	0x00003230


	//   ....[1]....
        /*0aa0*/ 	.word	0x00003720


	//   ....[2]....
        /*0aa4*/ 	.word	0x00003780


	//   ....[3]....
        /*0aa8*/ 	.word	0x000046f0


	//   ....[4]....
        /*0aac*/ 	.word	0x000056c0


	//   ....[5]....
        /*0ab0*/ 	.word	0x00005700


	//   ....[6]....
        /*0ab4*/ 	.word	0x00007cd0


	//   ....[7]....
        /*0ab8*/ 	.word	0x00007d50


	//   ....[8]....
        /*0abc*/ 	.word	0x00007d80


	//   ....[9]....
        /*0ac0*/ 	.word	0x00007df0


	//----- nvinfo : EIATTR_MAX_THREADS
	.align		4
.L_49:
        /*0ac4*/ 	.byte	0x04, 0x05
        /*0ac6*/ 	.short	(.L_51 - .L_50)
.L_50:
        /*0ac8*/ 	.word	0x00000100
        /*0acc*/ 	.word	0x00000001
        /*0ad0*/ 	.word	0x00000001


	//----- nvinfo : EIATTR_CRS_STACK_SIZE
	.align		4
.L_51:
        /*0ad4*/ 	.byte	0x04, 0x1e
        /*0ad6*/ 	.short	(.L_53 - .L_52)
.L_52:
        /*0ad8*/ 	.word	0x00000000


	//----- nvinfo : EIATTR_CBANK_PARAM_SIZE
	.align		4
.L_53:
        /*0adc*/ 	.byte	0x03, 0x19
        /*0ade*/ 	.short	0x0800


	//----- nvinfo : EIATTR_PARAM_CBANK
	.align		4
        /*0ae0*/ 	.byte	0x04, 0x0a
        /*0ae2*/ 	.short	(.L_55 - .L_54)
	.align		4
.L_54:
        /*0ae4*/ 	.word	index@(.nv.constant0._ZN7cutlass13device_kernelINS_4gemm6kernel13GemmUniversalIN4cute5tupleIJiiiiEEENS1_10collective13CollectiveMmaINS1_35MainloopSm100TmaUmmaWarpSpecializedILi13ELi2ELi4ENS5_IJNS4_1CILi4EEENSA_ILi2EEENSA_ILi1EEEEEEEENS5_IJNSA_ILi64EEESG_SG_EEENS_10bfloat16_tENS5_IJlSD_lEEESI_SJ_NS4_8TiledMMAINS4_8MMA_AtomIJNS4_20SM100_MMA_F16BF16_SSISI_SI_fLi64ELi64ELNS4_4UMMA5MajorE0ELSO_0ELNSN_7ScaleInE0ELSP_0EEEEEENS4_6LayoutINS5_IJSD_SD_SD_EEENS5_IJNSA_ILi0EEESU_SU_EEEEENS5_IJNS4_10UnderscoreESX_SX_EEEEENS4_23SM90_TMA_LOAD_MULTICASTENS4_14ComposedLayoutINS4_7SwizzleILi3ELi4ELi3EEENS4_18smem_ptr_flag_bitsILi16EEENSS_INS5_IJNSA_ILi8EEESG_EEENS5_IJSG_SD_EEEEEEEvNS4_8identityES10_S1A_vS1B_EENS_8epilogue10collective18CollectiveEpilogueINS1D_23Sm100TmaWarpSpecializedILi3ELi2ELi16ELb1ELb0EEEJSH_NS5_IJNSS_ISG_SD_EENSS_INSA_ILi32EEESD_EEEEESI_SJ_SI_SJ_NS1D_6fusion15FusionCallbacksIS1H_NS1M_17LinearCombinationISI_fSI_fLNS_15FloatRoundStyleE2EEESH_S1L_JEEENS4_5SM1004TMEM4LOAD26SM100_TMEM_LOAD_16dp256b4xENS4_13SM90_TMA_LOADENS11_INS12_ILi2ELi4ELi3EEES15_NSS_INS5_IJS16_S1J_EEENS5_IJS1J_SD_EEEEEEENS4_17SM75_U32x4_LDSM_NENS4_14SM90_TMA_STOREES21_NS4_17SM90_U32x4_STSM_NENS4_39AutoVectorizingCopyWithAssumedAlignmentILi128EEEEEEvvEEEEvNT_6ParamsE)
        /*0ae8*/ 	.short	0x0380
        /*0aea*/ 	.short	0x0800


	//----- nvinfo : EIATTR_SW_WAR
	.align		4
.L_55:
        /*0aec*/ 	.byte	0x04, 0x36
        /*0aee*/ 	.short	(.L_57 - .L_56)
.L_56:
        /*0af0*/ 	.word	0x00000008
.L_57:


//--------------------- .nv.callgraph             --------------------------
	.section	.nv.callgraph,"",@"SHT_CUDA_CALLGRAPH"
	.align	4
	.sectionentsize	8
	.align		4
        /*0000*/ 	.word	0x00000000
	.align		4
        /*0004*/ 	.word	0xffffffff
	.align		4
        /*0008*/ 	.word	index@(_ZN7cutlass13device_kernelINS_4gemm6kernel13GemmUniversalIN4cute5tupleIJiiiiEEENS1_10collective13CollectiveMmaINS1_35MainloopSm100TmaUmmaWarpSpecializedILi13ELi2ELi4ENS5_IJNS4_1CILi4EEENSA_ILi2EEENSA_ILi1EEEEEEEENS5_IJNSA_ILi64EEESG_SG_EEENS_10bfloat16_tENS5_IJlSD_lEEESI_SJ_NS4_8TiledMMAINS4_8MMA_AtomIJNS4_20SM100_MMA_F16BF16_SSISI_SI_fLi64ELi64ELNS4_4UMMA5MajorE0ELSO_0ELNSN_7ScaleInE0ELSP_0EEEEEENS4_6LayoutINS5_IJSD_SD_SD_EEENS5_IJNSA_ILi0EEESU_SU_EEEEENS5_IJNS4_10UnderscoreESX_SX_EEEEENS4_23SM90_TMA_LOAD_MULTICASTENS4_14ComposedLayoutINS4_7SwizzleILi3ELi4ELi3EEENS4_18smem_ptr_flag_bitsILi16EEENSS_INS5_IJNSA_ILi8EEESG_EEENS5_IJSG_SD_EEEEEEEvNS4_8identityES10_S1A_vS1B_EENS_8epilogue10collective18CollectiveEpilogueINS1D_23Sm100TmaWarpSpecializedILi3ELi2ELi16ELb1ELb0EEEJSH_NS5_IJNSS_ISG_SD_EENSS_INSA_ILi32EEESD_EEEEESI_SJ_SI_SJ_NS1D_6fusion15FusionCallbacksIS1H_NS1M_17LinearCombinationISI_fSI_fLNS_15FloatRoundStyleE2EEESH_S1L_JEEENS4_5SM1004TMEM4LOAD26SM100_TMEM_LOAD_16dp256b4xENS4_13SM90_TMA_LOADENS11_INS12_ILi2ELi4ELi3EEES15_NSS_INS5_IJS16_S1J_EEENS5_IJS1J_SD_EEEEEEENS4_17SM75_U32x4_LDSM_NENS4_14SM90_TMA_STOREES21_NS4_17SM90_U32x4_STSM_NENS4_39AutoVectorizingCopyWithAssumedAlignmentILi128EEEEEEvvEEEEvNT_6ParamsE)
	.align		4
        /*000c*/ 	.word	index@(__assertfail)
	.align		4
        /*0010*/ 	.word	0x00000000
	.align		4
        /*0014*/ 	.word	0xfffffffe
	.align		4
        /*0018*/ 	.word	0x00000000
	.align		4
        /*001c*/ 	.word	0xfffffffd
	.align		4
        /*0020*/ 	.word	0x00000000
	.align		4
        /*0024*/ 	.word	0xfffffffc


//--------------------- .nv.constant4             --------------------------
	.section	.nv.constant4,"a",@progbits
	.align	8
	.align		8
.nv.constant4:
        /*0000*/ 	.dword	__assertfail
	.align		8
        /*0008*/ 	.dword	__unnamed_1
	.align		8
        /*0010*/ 	.dword	__unnamed_2
	.align		8
        /*0018*/ 	.dword	_ZN40_INTERNAL_7b6e752d_4_k_cu_a218e779_275154cuda3std3__45__cpo5beginE
	.align		8
        /*0020*/ 	.dword	_ZN40_INTERNAL_7b6e752d_4_k_cu_a218e779_275154cuda3std3__45__cpo3endE
	.align		8
        /*0028*/ 	.dword	_ZN40_INTERNAL_7b6e752d_4_k_cu_a218e779_275154cuda3std3__45__cpo6cbeginE
	.align		8
        /*0030*/ 	.dword	_ZN40_INTERNAL_7b6e752d_4_k_cu_a218e779_275154cuda3std3__45__cpo4cendE
	.align		8
        /*0038*/ 	.dword	_ZN40_INTERNAL_7b6e752d_4_k_cu_a218e779_275154cuda3std3__442_GLOBAL__N__7b6e752d_4_k_cu_a218e779_275156ignoreE
	.align		8
        /*0040*/ 	.dword	_ZN40_INTERNAL_7b6e752d_4_k_cu_a218e779_275154cuda3std3__419piecewise_constructE
	.align		8
        /*0048*/ 	.dword	_ZN40_INTERNAL_7b6e752d_4_k_cu_a218e779_275154cuda3std3__48in_placeE
	.align		8
        /*0050*/ 	.dword	_ZN40_INTERNAL_7b6e752d_4_k_cu_a218e779_275154cuda3std6ranges3__45__cpo4swapE
	.align		8
        /*0058*/ 	.dword	_ZN40_INTERNAL_7b6e752d_4_k_cu_a218e779_275154cuda3std6ranges3__45__cpo9iter_moveE
	.align		8
        /*0060*/ 	.dword	_ZN40_INTERNAL_7b6e752d_4_k_cu_a218e779_275154cute7productE
	.align		8
        /*0068*/ 	.dword	_ZN40_INTERNAL_7b6e752d_4_k_cu_a218e779_275154cute1_E
	.align		8
        /*0070*/ 	.dword	$str$25
	.align		8
        /*0078*/ 	.dword	$str$26
	.align		8
        /*0080*/ 	.dword	$str$27
	.align		8
        /*0088*/ 	.dword	$str$28


//--------------------- .text._ZN7cutlass13device_kernelINS_4gemm6kernel13GemmUniversalIN4cute5tupleIJiiiiEEENS1_10collective13CollectiveMmaINS1_35MainloopSm100TmaUmmaWarpSpecializedILi13ELi2ELi4ENS5_IJNS4_1CILi4EEENSA_ILi2EEENSA_ILi1EEEEEEEENS5_IJNSA_ILi64EEESG_SG_EEENS_10bfloat16_tENS5_IJlSD_lEEESI_SJ_NS4_8TiledMMAINS4_8MMA_AtomIJNS4_20SM100_MMA_F16BF16_SSISI_SI_fLi64ELi64ELNS4_4UMMA5MajorE0ELSO_0ELNSN_7ScaleInE0ELSP_0EEEEEENS4_6LayoutINS5_IJSD_SD_SD_EEENS5_IJNSA_ILi0EEESU_SU_EEEEENS5_IJNS4_10UnderscoreESX_SX_EEEEENS4_23SM90_TMA_LOAD_MULTICASTENS4_14ComposedLayoutINS4_7SwizzleILi3ELi4ELi3EEENS4_18smem_ptr_flag_bitsILi16EEENSS_INS5_IJNSA_ILi8EEESG_EEENS5_IJSG_SD_EEEEEEEvNS4_8identityES10_S1A_vS1B_EENS_8epilogue10collective18CollectiveEpilogueINS1D_23Sm100TmaWarpSpecializedILi3ELi2ELi16ELb1ELb0EEEJSH_NS5_IJNSS_ISG_SD_EENSS_INSA_ILi32EEESD_EEEEESI_SJ_SI_SJ_NS1D_6fusion15FusionCallbacksIS1H_NS1M_17LinearCombinationISI_fSI_fLNS_15FloatRoundStyleE2EEESH_S1L_JEEENS4_5SM1004TMEM4LOAD26SM100_TMEM_LOAD_16dp256b4xENS4_13SM90_TMA_LOADENS11_INS12_ILi2ELi4ELi3EEES15_NSS_INS5_IJS16_S1J_EEENS5_IJS1J_SD_EEEEEEENS4_17SM75_U32x4_LDSM_NENS4_14SM90_TMA_STOREES21_NS4_17SM90_U32x4_STSM_NENS4_39AutoVectorizingCopyWithAssumedAlignmentILi128EEEEEEvvEEEEvNT_6ParamsE --------------------------
	.section	.text._ZN7cutlass13device_kernelINS_4gemm6kernel13GemmUniversalIN4cute5tupleIJiiiiEEENS1_10collective13CollectiveMmaINS1_35MainloopSm100TmaUmmaWarpSpecializedILi13ELi2ELi4ENS5_IJNS4_1CILi4EEENSA_ILi2EEENSA_ILi1EEEEEEEENS5_IJNSA_ILi64EEESG_SG_EEENS_10bfloat16_tENS5_IJlSD_lEEESI_SJ_NS4_8TiledMMAINS4_8MMA_AtomIJNS4_20SM100_MMA_F16BF16_SSISI_SI_fLi64ELi64ELNS4_4UMMA5MajorE0ELSO_0ELNSN_7ScaleInE0ELSP_0EEEEEENS4_6LayoutINS5_IJSD_SD_SD_EEENS5_IJNSA_ILi0EEESU_SU_EEEEENS5_IJNS4_10UnderscoreESX_SX_EEEEENS4_23SM90_TMA_LOAD_MULTICASTENS4_14ComposedLayoutINS4_7SwizzleILi3ELi4ELi3EEENS4_18smem_ptr_flag_bitsILi16EEENSS_INS5_IJNSA_ILi8EEESG_EEENS5_IJSG_SD_EEEEEEEvNS4_8identityES10_S1A_vS1B_EENS_8epilogue10collective18CollectiveEpilogueINS1D_23Sm100TmaWarpSpecializedILi3ELi2ELi16ELb1ELb0EEEJSH_NS5_IJNSS_ISG_SD_EENSS_INSA_ILi32EEESD_EEEEESI_SJ_SI_SJ_NS1D_6fusion15FusionCallbacksIS1H_NS1M_17LinearCombinationISI_fSI_fLNS_15FloatRoundStyleE2EEESH_S1L_JEEENS4_5SM1004TMEM4LOAD26SM100_TMEM_LOAD_16dp256b4xENS4_13SM90_TMA_LOADENS11_INS12_ILi2ELi4ELi3EEES15_NSS_INS5_IJS16_S1J_EEENS5_IJS1J_SD_EEEEEEENS4_17SM75_U32x4_LDSM_NENS4_14SM90_TMA_STOREES21_NS4_17SM90_U32x4_STSM_NENS4_39AutoVectorizingCopyWithAssumedAlignmentILi128EEEEEEvvEEEEvNT_6ParamsE,"ax",@progbits
	.align	128
.text._ZN7cutlass13device_kernelINS_4gemm6kernel13GemmUniversalIN4cute5tupleIJiiiiEEENS1_10collective13CollectiveMmaINS1_35MainloopSm100TmaUmmaWarpSpecializedILi13ELi2ELi4ENS5_IJNS4_1CILi4EEENSA_ILi2EEENSA_ILi1EEEEEEEENS5_IJNSA_ILi64EEESG_SG_EEENS_10bfloat16_tENS5_IJlSD_lEEESI_SJ_NS4_8TiledMMAINS4_8MMA_AtomIJNS4_20SM100_MMA_F16BF16_SSISI_SI_fLi64ELi64ELNS4_4UMMA5MajorE0ELSO_0ELNSN_7ScaleInE0ELSP_0EEEEEENS4_6LayoutINS5_IJSD_SD_SD_EEENS5_IJNSA_ILi0EEESU_SU_EEEEENS5_IJNS4_10UnderscoreESX_SX_EEEEENS4_23SM90_TMA_LOAD_MULTICASTENS4_14ComposedLayoutINS4_7SwizzleILi3ELi4ELi3EEENS4_18smem_ptr_flag_bitsILi16EEENSS_INS5_IJNSA_ILi8EEESG_EEENS5_IJSG_SD_EEEEEEEvNS4_8identityES10_S1A_vS1B_EENS_8epilogue10collective18CollectiveEpilogueINS1D_23Sm100TmaWarpSpecializedILi3ELi2ELi16ELb1ELb0EEEJSH_NS5_IJNSS_ISG_SD_EENSS_INSA_ILi32EEESD_EEEEESI_SJ_SI_SJ_NS1D_6fusion15FusionCallbacksIS1H_NS1M_17LinearCombinationISI_fSI_fLNS_15FloatRoundStyleE2EEESH_S1L_JEEENS4_5SM1004TMEM4LOAD26SM100_TMEM_LOAD_16dp256b4xENS4_13SM90_TMA_LOADENS11_INS12_ILi2ELi4ELi3EEES15_NSS_INS5_IJS16_S1J_EEENS5_IJS1J_SD_EEEEEEENS4_17SM75_U32x4_LDSM_NENS4_14SM90_TMA_STOREES21_NS4_17SM90_U32x4_STSM_NENS4_39AutoVectorizingCopyWithAssumedAlignmentILi128EEEEEEvvEEEEvNT_6ParamsE:
        .type           _ZN7cutlass13device_kernelINS_4gemm6kernel13GemmUniversalIN4cute5tupleIJiiiiEEENS1_10collective13CollectiveMmaINS1_35MainloopSm100TmaUmmaWarpSpecializedILi13ELi2ELi4ENS5_IJNS4_1CILi4EEENSA_ILi2EEENSA_ILi1EEEEEEEENS5_IJNSA_ILi64EEESG_SG_EEENS_10bfloat16_tENS5_IJlSD_lEEESI_SJ_NS4_8TiledMMAINS4_8MMA_AtomIJNS4_20SM100_MMA_F16BF16_SSISI_SI_fLi64ELi64ELNS4_4UMMA5MajorE0ELSO_0ELNSN_7ScaleInE0ELSP_0EEEEEENS4_6LayoutINS5_IJSD_SD_SD_EEENS5_IJNSA_ILi0EEESU_SU_EEEEENS5_IJNS4_10UnderscoreESX_SX_EEEEENS4_23SM90_TMA_LOAD_MULTICASTENS4_14ComposedLayoutINS4_7SwizzleILi3ELi4ELi3EEENS4_18smem_ptr_flag_bitsILi16EEENSS_INS5_IJNSA_ILi8EEESG_EEENS5_IJSG_SD_EEEEEEEvNS4_8identityES10_S1A_vS1B_EENS_8epilogue10collective18CollectiveEpilogueINS1D_23Sm100TmaWarpSpecializedILi3ELi2ELi16ELb1ELb0EEEJSH_NS5_IJNSS_ISG_SD_EENSS_INSA_ILi32EEESD_EEEEESI_SJ_SI_SJ_NS1D_6fusion15FusionCallbacksIS1H_NS1M_17LinearCombinationISI_fSI_fLNS_15FloatRoundStyleE2EEESH_S1L_JEEENS4_5SM1004TMEM4LOAD26SM100_TMEM_LOAD_16dp256b4xENS4_13SM90_TMA_LOADENS11_INS12_ILi2ELi4ELi3EEES15_NSS_INS5_IJS16_S1J_EEENS5_IJS1J_SD_EEEEEEENS4_17SM75_U32x4_LDSM_NENS4_14SM90_TMA_STOREES21_NS4_17SM90_U32x4_STSM_NENS4_39AutoVectorizingCopyWithAssumedAlignmentILi128EEEEEEvvEEEEvNT_6ParamsE,@function
        .size           _ZN7cutlass13device_kernelINS_4gemm6kernel13GemmUniversalIN4cute5tupleIJiiiiEEENS1_10collective13CollectiveMmaINS1_35MainloopSm100TmaUmmaWarpSpecializedILi13ELi2ELi4ENS5_IJNS4_1CILi4EEENSA_ILi2EEENSA_ILi1EEEEEEEENS5_IJNSA_ILi64EEESG_SG_EEENS_10bfloat16_tENS5_IJlSD_lEEESI_SJ_NS4_8TiledMMAINS4_8MMA_AtomIJNS4_20SM100_MMA_F16BF16_SSISI_SI_fLi64ELi64ELNS4_4UMMA5MajorE0ELSO_0ELNSN_7ScaleInE0ELSP_0EEEEEENS4_6LayoutINS5_IJSD_SD_SD_EEENS5_IJNSA_ILi0EEESU_SU_EEEEENS5_IJNS4_10UnderscoreESX_SX_EEEEENS4_23SM90_TMA_LOAD_MULTICASTENS4_14ComposedLayoutINS4_7SwizzleILi3ELi4ELi3EEENS4_18smem_ptr_flag_bitsILi16EEENSS_INS5_IJNSA_ILi8EEESG_EEENS5_IJSG_SD_EEEEEEEvNS4_8identityES10_S1A_vS1B_EENS_8epilogue10collective18CollectiveEpilogueINS1D_23Sm100TmaWarpSpecializedILi3ELi2ELi16ELb1ELb0EEEJSH_NS5_IJNSS_ISG_SD_EENSS_INSA_ILi32EEESD_EEEEESI_SJ_SI_SJ_NS1D_6fusion15FusionCallbacksIS1H_NS1M_17LinearCombinationISI_fSI_fLNS_15FloatRoundStyleE2EEESH_S1L_JEEENS4_5SM1004TMEM4LOAD26SM100_TMEM_LOAD_16dp256b4xENS4_13SM90_TMA_LOADENS11_INS12_ILi2ELi4ELi3EEES15_NSS_INS5_IJS16_S1J_EEENS5_IJS1J_SD_EEEEEEENS4_17SM75_U32x4_LDSM_NENS4_14SM90_TMA_STOREES21_NS4_17SM90_U32x4_STSM_NENS4_39AutoVectorizingCopyWithAssumedAlignmentILi128EEEEEEvvEEEEvNT_6ParamsE,(.L_x_189 - _ZN7cutlass13device_kernelINS_4gemm6kernel13GemmUniversalIN4cute5tupleIJiiiiEEENS1_10collective13CollectiveMmaINS1_35MainloopSm100TmaUmmaWarpSpecializedILi13ELi2ELi4ENS5_IJNS4_1CILi4EEENSA_ILi2EEENSA_ILi1EEEEEEEENS5_IJNSA_ILi64EEESG_SG_EEENS_10bfloat16_tENS5_IJlSD_lEEESI_SJ_NS4_8TiledMMAINS4_8MMA_AtomIJNS4_20SM100_MMA_F16BF16_SSISI_SI_fLi64ELi64ELNS4_4UMMA5MajorE0ELSO_0ELNSN_7ScaleInE0ELSP_0EEEEEENS4_6LayoutINS5_IJSD_SD_SD_EEENS5_IJNSA_ILi0EEESU_SU_EEEEENS5_IJNS4_10UnderscoreESX_SX_EEEEENS4_23SM90_TMA_LOAD_MULTICASTENS4_14ComposedLayoutINS4_7SwizzleILi3ELi4ELi3EEENS4_18smem_ptr_flag_bitsILi16EEENSS_INS5_IJNSA_ILi8EEESG_EEENS5_IJSG_SD_EEEEEEEvNS4_8identityES10_S1A_vS1B_EENS_8epilogue10collective18CollectiveEpilogueINS1D_23Sm100TmaWarpSpecializedILi3ELi2ELi16ELb1ELb0EEEJSH_NS5_IJNSS_ISG_SD_EENSS_INSA_ILi32EEESD_EEEEESI_SJ_SI_SJ_NS1D_6fusion15FusionCallbacksIS1H_NS1M_17LinearCombinationISI_fSI_fLNS_15FloatRoundStyleE2EEESH_S1L_JEEENS4_5SM1004TMEM4LOAD26SM100_TMEM_LOAD_16dp256b4xENS4_13SM90_TMA_LOADENS11_INS12_ILi2ELi4ELi3EEES15_NSS_INS5_IJS16_S1J_EEENS5_IJS1J_SD_EEEEEEENS4_17SM75_U32x4_LDSM_NENS4_14SM90_TMA_STOREES21_NS4_17SM90_U32x4_STSM_NENS4_39AutoVectorizingCopyWithAssumedAlignmentILi128EEEEEEvvEEEEvNT_6ParamsE)
        .other          _ZN7cutlass13device_kernelINS_4gemm6kernel13GemmUniversalIN4cute5tupleIJiiiiEEENS1_10collective13CollectiveMmaINS1_35MainloopSm100TmaUmmaWarpSpecializedILi13ELi2ELi4ENS5_IJNS4_1CILi4EEENSA_ILi2EEENSA_ILi1EEEEEEEENS5_IJNSA_ILi64EEESG_SG_EEENS_10bfloat16_tENS5_IJlSD_lEEESI_SJ_NS4_8TiledMMAINS4_8MMA_AtomIJNS4_20SM100_MMA_F16BF16_SSISI_SI_fLi64ELi64ELNS4_4UMMA5MajorE0ELSO_0ELNSN_7ScaleInE0ELSP_0EEEEEENS4_6LayoutINS5_IJSD_SD_SD_EEENS5_IJNSA_ILi0EEESU_SU_EEEEENS5_IJNS4_10UnderscoreESX_SX_EEEEENS4_23SM90_TMA_LOAD_MULTICASTENS4_14ComposedLayoutINS4_7SwizzleILi3ELi4ELi3EEENS4_18smem_ptr_flag_bitsILi16EEENSS_INS5_IJNSA_ILi8EEESG_EEENS5_IJSG_SD_EEEEEEEvNS4_8identityES10_S1A_vS1B_EENS_8epilogue10collective18CollectiveEpilogueINS1D_23Sm100TmaWarpSpecializedILi3ELi2ELi16ELb1ELb0EEEJSH_NS5_IJNSS_ISG_SD_EENSS_INSA_ILi32EEESD_EEEEESI_SJ_SI_SJ_NS1D_6fusion15FusionCallbacksIS1H_NS1M_17LinearCombinationISI_fSI_fLNS_15FloatRoundStyleE2EEESH_S1L_JEEENS4_5SM1004TMEM4LOAD26SM100_TMEM_LOAD_16dp256b4xENS4_13SM90_TMA_LOADENS11_INS12_ILi2ELi4ELi3EEES15_NSS_INS5_IJS16_S1J_EEENS5_IJS1J_SD_EEEEEEENS4_17SM75_U32x4_LDSM_NENS4_14SM90_TMA_STOREES21_NS4_17SM90_U32x4_STSM_NENS4_39AutoVectorizingCopyWithAssumedAlignmentILi128EEEEEEvvEEEEvNT_6ParamsE,@"STO_CUDA_ENTRY STV_DEFAULT"
_ZN7cutlass13device_kernelINS_4gemm6kernel13GemmUniversalIN4cute5tupleIJiiiiEEENS1_10collective13CollectiveMmaINS1_35MainloopSm100TmaUmmaWarpSpecializedILi13ELi2ELi4ENS5_IJNS4_1CILi4EEENSA_ILi2EEENSA_ILi1EEEEEEEENS5_IJNSA_ILi64EEESG_SG_EEENS_10bfloat16_tENS5_IJlSD_lEEESI_SJ_NS4_8TiledMMAINS4_8MMA_AtomIJNS4_20SM100_MMA_F16BF16_SSISI_SI_fLi64ELi64ELNS4_4UMMA5MajorE0ELSO_0ELNSN_7ScaleInE0ELSP_0EEEEEENS4_6LayoutINS5_IJSD_SD_SD_EEENS5_IJNSA_ILi0EEESU_SU_EEEEENS5_IJNS4_10UnderscoreESX_SX_EEEEENS4_23SM90_TMA_LOAD_MULTICASTENS4_14ComposedLayoutINS4_7SwizzleILi3ELi4ELi3EEENS4_18smem_ptr_flag_bitsILi16EEENSS_INS5_IJNSA_ILi8EEESG_EEENS5_IJSG_SD_EEEEEEEvNS4_8identityES10_S1A_vS1B_EENS_8epilogue10collective18CollectiveEpilogueINS1D_23Sm100TmaWarpSpecializedILi3ELi2ELi16ELb1ELb0EEEJSH_NS5_IJNSS_ISG_SD_EENSS_INSA_ILi32EEESD_EEEEESI_SJ_SI_SJ_NS1D_6fusion15FusionCallbacksIS1H_NS1M_17LinearCombinationISI_fSI_fLNS_15FloatRoundStyleE2EEESH_S1L_JEEENS4_5SM1004TMEM4LOAD26SM100_TMEM_LOAD_16dp256b4xENS4_13SM90_TMA_LOADENS11_INS12_ILi2ELi4ELi3EEES15_NSS_INS5_IJS16_S1J_EEENS5_IJS1J_SD_EEEEEEENS4_17SM75_U32x4_LDSM_NENS4_14SM90_TMA_STOREES21_NS4_17SM90_U32x4_STSM_NENS4_39AutoVectorizingCopyWithAssumedAlignmentILi128EEEEEEvvEEEEvNT_6ParamsE:
[----:B------:R-:W1:Y:S01]  /*0000*/  LDC R1, c[0x0][0x37c] ;  /* 0x0000df00ff017b82 */ /* 0x000e620000000800 */
[----:B------:R-:W2:Y:S01]  /*0010*/  S2R R55, SR_TID.X ;  /* 0x0000000000377919 */ /* 0x000ea20000002100 */
[----:B------:R-:W3:Y:S01]  /*0020*/  LDCU.64 UR8, c[0x0][0x890] ;  /* 0x00011200ff0877ac */ /* 0x000ee20008000a00 */
[----:B------:R-:W-:Y:S02]  /*0030*/  PRMT R45, RZ, 0x7610, R45 ;  /* 0x00007610ff2d7816 */ /* 0x000fe4000000002d */
[----:B------:R-:W-:Y:S01]  /*0040*/  ELECT P3, URZ, PT ;  /* 0x0000000000ff782f */ /* 0x000fe20003860000 */
[----:B---3--:R-:W-:-:S04]  /*0050*/  UISETP.NE.U32.AND UP0, UPT, UR8, URZ, UPT ;  /* 0x000000ff0800728c */ /* 0x008fc8000bf05070 */
[----:B------:R-:W-:Y:S01]  /*0060*/  UISETP.NE.AND.EX UP0, UPT, UR9, URZ, UPT, UP0 ;  /* 0x000000ff0900728c */ /* 0x000fe2000bf05300 */
[----:B--2---:R-:W-:-:S05]  /*0070*/  SHF.R.U32.HI R46, RZ, 0x5, R55 ;  /* 0x00000005ff2e7819 */ /* 0x004fca0000011637 */
[----:B------:R-:W2:Y:S02]  /*0080*/  SHFL.IDX PT, R0, R46, RZ, 0x1f ;  /* 0x00001fff2e007589 */ /* 0x000ea400000e0000 */
[----:B--2---:R-:W-:Y:S01]  /*0090*/  R2UR UR22, R0 ;  /* 0x00000000001672ca */ /* 0x004fe200000e0000 */
[----:B-1----:R-:W-:-:S14]  /*00a0*/  BRA.U UP0, `(.L_x_0) ;  /* 0x0000000100307547 */ /* 0x002fdc000b800000 */
[----:B------:R-:W1:Y:S02]  /*00b0*/  LDCU.64 UR4, c[0x0][0x888] ;  /* 0x00011100ff0477ac */ /* 0x000e640008000a00 */
[----:B-1----:R-:W-:-:S04]  /*00c0*/  UISETP.NE.U32.AND UP0, UPT, UR4, URZ, UPT ;  /* 0x000000ff0400728c */ /* 0x002fc8000bf05070 */
[----:B------:R-:W-:-:S09]  /*00d0*/  UISETP.NE.AND.EX UP0, UPT, UR5, URZ, UPT, UP0 ;  /* 0x000000ff0500728c */ /* 0x000fd2000bf05300 */
[----:B------:R-:W-:Y:S05]  /*00e0*/  BRA.U !UP0, `(.L_x_1) ;  /* 0x0000000108147547 */ /* 0x000fea000b800000 */
[----:B------:R-:W1:Y:S01]  /*00f0*/  LDC.64 R26, c[0x0][0x888] ;  /* 0x00022200ff1a7b82 */ /* 0x000e620000000a00 */
[----:B------:R-:W1:Y:S02]  /*0100*/  LDCU.64 UR4, c[0x0][0x358] ;  /* 0x00006b00ff0477ac */ /* 0x000e640008000a00 */
[----:B-1----:R1:W5:Y:S01]  /*0110*/  LDG.E R26, desc[UR4][R26.64] ;  /* 0x000000041a1a7981 */ /* 0x002362000c1e1900 */
[----:B------:R-:W-:Y:S01]  /*0120*/  HFMA2 R45, -RZ, RZ, 0, 5.9604644775390625e-08 ;  /* 0x00000001ff2d7431 */ /* 0x000fe200000001ff */
[----:B------:R-:W-:Y:S05]  /*0130*/  BRA `(.L_x_0) ;  /* 0x00000000000c7947 */ /* 0x000fea0003800000 */
.L_x_1:
[----:B------:R-:W1:Y:S01]  /*0140*/  LDCU UR4, c[0x0][0x880] ;  /* 0x00011000ff0477ac */ /* 0x000e620008000800 */
[----:B------:R-:W-:Y:S01]  /*0150*/  HFMA2 R45, -RZ, RZ, 0, 5.9604644775390625e-08 ;  /* 0x00000001ff2d7431 */ /* 0x000fe200000001ff */
[----:B-1----:R-:W-:-:S07]  /*0160*/  MOV R26, UR4 ;  /* 0x00000004001a7c02 */ /* 0x002fce0008000f00 */
.L_x_0:
[----:B------:R-:W2:Y:S02]  /*0170*/  LDCU.64 UR4, c[0x0][0x8b0] ;  /* 0x00011600ff0477ac */ /* 0x000ea40008000a00 */
[----:B--2---:R-:W-:-:S04]  /*0180*/  UISETP.NE.U32.AND UP0, UPT, UR4, URZ, UPT ;  /* 0x000000ff0400728c */ /* 0x004fc8000bf05070 */
[----:B------:R-:W-:-:S09]  /*0190*/  UISETP.NE.AND.EX UP0, UPT, UR5, URZ, UPT, UP0 ;  /* 0x000000ff0500728c */ /* 0x000fd2000bf05300 */
[----:B------:R-:W-:Y:S05]  /*01a0*/  BRA.U UP0, `(.L_x_2) ;  /* 0x0000000100287547 */ /* 0x000fea000b800000 */
[----:B------:R-:W2:Y:S02]  /*01b0*/  LDCU.64 UR4, c[0x0][0x8a8] ;  /* 0x00011500ff0477ac */ /* 0x000ea40008000a00 */
[----:B--2---:R-:W-:-:S04]  /*01c0*/  UISETP.NE.U32.AND UP0, UPT, UR4, URZ, UPT ;  /* 0x000000ff0400728c */ /* 0x004fc8000bf05070 */
[----:B------:R-:W-:-:S09]  /*01d0*/  UISETP.NE.AND.EX UP0, UPT, UR5, URZ, UPT, UP0 ;  /* 0x000000ff0500728c */ /* 0x000fd2000bf05300 */
[----:B------:R-:W-:Y:S05]  /*01e0*/  BRA.U !UP0, `(.L_x_3) ;  /* 0x0000000108107547 */ /* 0x000fea000b800000 */
[----:B------:R-:W2:Y:S01]  /*01f0*/  LDC.64 R24, c[0x0][0x8a8] ;  /* 0x00022a00ff187b82 */ /* 0x000ea20000000a00 */
[----:B------:R-:W2:Y:S02]  /*0200*/  LDCU.64 UR4, c[0x0][0x358] ;  /* 0x00006b00ff0477ac */ /* 0x000ea40008000a00 */
[----:B--2---:R2:W5:Y:S01]  /*0210*/  LDG.E R24, desc[UR4][R24.64] ;  /* 0x0000000418187981 */ /* 0x004562000c1e1900 */
[----:B------:R-:W-:Y:S05]  /*0220*/  BRA `(.L_x_2) ;  /* 0x0000000000087947 */ /* 0x000fea0003800000 */
.L_x_3:
[----:B------:R-:W2:Y:S02]  /*0230*/  LDCU UR4, c[0x0][0x8a0] ;  /* 0x00011400ff0477ac */ /* 0x000ea40008000800 */
[----:B--2---:R-:W-:Y:S02]  /*0240*/  MOV R24, UR4 ;  /* 0x0000000400187c02 */ /* 0x004fe40008000f00 */
.L_x_2:
[----:B------:R-:W-:Y:S01]  /*0250*/  IMAD.U32 R0, RZ, RZ, UR22 ;  /* 0x00000016ff007e24 */ /* 0x000fe2000f8e00ff */
[----:B------:R-:W-:Y:S04]  /*0260*/  BSSY.RECONVERGENT B0, `(.L_x_4) ;  /* 0x000000c000007945 */ /* 0x000fe80003800200 */
[C---:B------:R-:W-:Y:S02]  /*0270*/  ISETP.NE.OR P1, PT, R0.reuse, 0x1, !P3 ;  /* 0x000000010000780c */ /* 0x040fe40005f25670 */
[----:B------:R-:W-:-:S11]  /*0280*/  ISETP.NE.OR P0, PT, R0, 0x3, !P3 ;  /* 0x000000030000780c */ /* 0x000fd60005f05670 */
[----:B------:R-:W-:Y:S05]  /*0290*/  @P1 BRA `(.L_x_5) ;  /* 0x0000000000201947 */ /* 0x000fea0003800000 */
[----:B------:R-:W3:Y:S02]  /*02a0*/  LDCU.64 UR4, c[0x0][0x348] ;  /* 0x00006900ff0477ac */ /* 0x000ee40008000a00 */
[----:B---3--:R-:W-:Y:S02]  /*02b0*/  UIADD3 UR6, UP1, UPT, UR4, 0x80, URZ ;  /* 0x0000008004067890 */ /* 0x008fe4000ff3e0ff */
[----:B------:R-:W-:Y:S02]  /*02c0*/  UIADD3 UR4, UP0, UPT, UR4, 0x180, URZ ;  /* 0x0000018004047890 */ /* 0x000fe4000ff1e0ff */
[----:B------:R-:W-:Y:S02]  /*02d0*/  UIADD3.X UR7, UPT, UPT, URZ, UR5, URZ, UP1, !UPT ;  /* 0x00000005ff077290 */ /* 0x000fe40008ffe4ff */
[----:B------:R-:W-:-:S07]  /*02e0*/  UIADD3.X UR5, UPT, UPT, URZ, UR5, URZ, UP0, !UPT ;  /* 0x00000005ff057290 */ /* 0x000fce00087fe4ff */
[----:B------:R3:W-:Y:S02]  /*02f0*/  UTMACCTL.PF [UR6] ;  /* 0x00000000060079b9 */ /* 0x0007e40008040000 */
[----:B------:R3:W-:Y:S02]  /*0300*/  UTMACCTL.PF [UR4] ;  /* 0x00000000040079b9 */ /* 0x0007e40008040000 */
[----:B---3--:R-:W-:Y:S01]  /*0310*/  NOP ;  /* 0x0000000000007918 */ /* 0x008fe20000000000 */
.L_x_5:
[----:B------:R-:W-:Y:S05]  /*0320*/  BSYNC.RECONVERGENT B0 ;  /* 0x0000000000007941 */ /* 0x000fea0003800200 */
.L_x_4:
[----:B------:R-:W-:Y:S04]  /*0330*/  BSSY.RECONVERGENT B0, `(.L_x_6) ;  /* 0x000000a000007945 */ /* 0x000fe80003800200 */
        /* <DEDUP_REMOVED lines=9> */
.L_x_7:
[----:B------:R-:W-:Y:S05]  /*03d0*/  BSYNC.RECONVERGENT B0 ;  /* 0x0000000000007941 */ /* 0x000fea0003800200 */
.L_x_6:
[----:B------:R-:W3:Y:S01]  /*03e0*/  LDCU.64 UR4, c[0x0][0x888] ;  /* 0x00011100ff0477ac */ /* 0x000ee20008000a00 */
[----:B------:R-:W-:Y:S02]  /*03f0*/  UISETP.EQ.U32.AND UP1, UPT, UR8, URZ, UPT ;  /* 0x000000ff0800728c */ /* 0x000fe4000bf22070 */
[----:B------:R-:W-:Y:S02]  /*0400*/  UPLOP3.LUT UP4, UPT, UPT, UPT, UPT, 0x80, 0x8 ;  /* 0x000000000008789c */ /* 0x000fe40003f8f070 */
[----:B---3--:R-:W-:-:S04]  /*0410*/  UISETP.NE.U32.AND UP0, UPT, UR4, URZ, UPT ;  /* 0x000000ff0400728c */ /* 0x008fc8000bf05070 */
[----:B------:R-:W-:-:S04]  /*0420*/  UISETP.NE.AND.EX UP0, UPT, UR5, URZ, UPT, UP0 ;  /* 0x000000ff0500728c */ /* 0x000fc8000bf05300 */
[----:B------:R-:W-:-:S04]  /*0430*/  UISETP.EQ.OR.EX UP2, UPT, UR9, URZ, !UP0, UP1 ;  /* 0x000000ff0900728c */ /* 0x000fc8000c742710 */
[----:B------:R-:W-:-:S06]  /*0440*/  UP2UR UR4, UPR, URZ, 0x4 ;  /* 0x00000004ff047883 */ /* 0x000fcc0008000000 */
[----:B------:R-:W-:Y:S01]  /*0450*/  MOV R49, UR4 ;  /* 0x0000000400317c02 */ /* 0x000fe20008000f00 */
[----:B------:R-:W-:Y:S06]  /*0460*/  BRA.U !UP2, `(.L_x_8) ;  /* 0x000000010a207547 */ /* 0x000fec000b800000 */
[----:B------:R-:W-:Y:S01]  /*0470*/  UISETP.NE.U32.AND UP1, UPT, UR8, URZ, UPT ;  /* 0x000000ff0800728c */ /* 0x000fe2000bf25070 */
[----:B-----5:R-:W-:Y:S01]  /*0480*/  FSETP.NEU.AND P0, PT, R26, RZ, PT ;  /* 0x000000ff1a00720b */ /* 0x020fe20003f0d000 */
[----:B------:R-:W-:Y:S02]  /*0490*/  USEL UR4, URZ, 0xffffffff, UP0 ;  /* 0xffffffffff047887 */ /* 0x000fe40008000000 */
[----:B------:R-:W-:-:S10]  /*04a0*/  UISETP.NE.AND.EX UP1, UPT, UR9, URZ, UPT, UP1 ;  /* 0x000000ff0900728c */ /* 0x000fd4000bf25310 */
[----:B------:R-:W-:Y:S01]  /*04b0*/  VOTEU.ANY UP0, P0 ;  /* 0x0000000000ff7886 */ /* 0x000fe20000000100 */
[----:B------:R-:W-:-:S04]  /*04c0*/  @!UP1 USEL UR4, URZ, 0xffffffff, UP0 ;  /* 0xffffffffff049887 */ /* 0x000fc80008000000 */
[----:B------:R-:W-:-:S04]  /*04d0*/  ULOP3.LUT UR4, UR4, 0x1, URZ, 0xc0, !UPT ;  /* 0x0000000104047892 */ /* 0x000fc8000f8ec0ff */
[----:B------:R-:W-:-:S11]  /*04e0*/  UISETP.NE.U32.AND UP4, UPT, UR4, 0x1, UPT ;  /* 0x000000010400788c */ /* 0x000fd6000bf85070 */
.L_x_8:
[----:B------:R-:W3:Y:S01]  /*04f0*/  SHFL.IDX PT, R2, R46, RZ, 0x1f ;  /* 0x00001fff2e027589 */ /* 0x000ee200000e0000 */
[----:B------:R-:W-:-:S04]  /*0500*/  UISETP.NE.AND UP0, UPT, UR22, 0x2, UPT ;  /* 0x000000021600788c */ /* 0x000fc8000bf05270 */
[----:B------:R-:W-:Y:S01]  /*0510*/  USEL UR33, URZ, 0x1, UP0 ;  /* 0x00000001ff217887 */ /* 0x000fe20008000000 */
[----:B---3--:R-:W-:-:S13]  /*0520*/  ISETP.NE.AND P0, PT, R2, RZ, PT ;  /* 0x000000ff0200720c */ /* 0x008fda0003f05270 */
[----:B------:R-:W-:Y:S05]  /*0530*/  @P0 BRA `(.L_x_9) ;  /* 0x0000000000ac0947 */ /* 0x000fea0003800000 */
[----:B------:R-:W-:Y:S01]  /*0540*/  ELECT P0, URZ, PT ;  /* 0x0000000000ff782f */ /* 0x000fe20003800000 */
[----:B------:R-:W-:-:S12]  /*0550*/  BSSY.RECONVERGENT B0, `(.L_x_9) ;  /* 0x0000029000007945 */ /* 0x000fd80003800200 */
[----:B------:R-:W-:Y:S05]  /*0560*/  @!P0 BRA `(.L_x_10) ;  /* 0x00000000009c8947 */ /* 0x000fea0003800000 */
[----:B------:R-:W3:Y:S01]  /*0570*/  S2UR UR4, SR_CgaCtaId ;  /* 0x00000000000479c3 */ /* 0x000ee20000008800 */
[----:B------:R-:W-:Y:S01]  /*0580*/  UMOV UR5, 0x400 ;  /* 0x0000040000057882 */ /* 0x000fe20000000000 */
[----:B------:R-:W-:Y:S01]  /*0590*/  UMOV UR8, 0x1 ;  /* 0x0000000100087882 */ /* 0x000fe20000000000 */
[----:B------:R-:W-:Y:S01]  /*05a0*/  UMOV UR6, 0x5 ;  /* 0x0000000500067882 */ /* 0x000fe20000000000 */
[----:B------:R-:W-:-:S04]  /*05b0*/  UIADD3 UR8, UPT, UPT, -UR8, 0x100000, URZ ;  /* 0x0010000008087890 */ /* 0x000fc8000fffe1ff */
[----:B------:R-:W-:Y:S02]  /*05c0*/  USHF.L.U32 UR9, UR8, 0xb, URZ ;  /* 0x0000000b08097899 */ /* 0x000fe400080006ff */
[----:B------:R-:W-:Y:S02]  /*05d0*/  USHF.L.U32 UR8, UR8, 0x1, URZ ;  /* 0x0000000108087899 */ /* 0x000fe400080006ff */
[----:B------:R-:W-:-:S04]  /*05e0*/  UIADD3 UR6, UPT, UPT, -UR6, 0x100000, URZ ;  /* 0x0010000006067890 */ /* 0x000fc8000fffe1ff */
[----:B------:R-:W-:Y:S02]  /*05f0*/  USHF.L.U32 UR7, UR6, 0xb, URZ ;  /* 0x0000000b06077899 */ /* 0x000fe400080006ff */
[----:B------:R-:W-:Y:S02]  /*0600*/  USHF.L.U32 UR6, UR6, 0x1, URZ ;  /* 0x0000000106067899 */ /* 0x000fe400080006ff */
[----:B---3--:R-:W-:Y:S01]  /*0610*/  ULEA UR4, UR4, UR5, 0x18 ;  /* 0x0000000504047291 */ /* 0x008fe2000f8ec0ff */
[----:B------:R-:W3:Y:S11]  /*0620*/  FENCE.VIEW.ASYNC.S ;  /* 0x00000000000073c6 */ /* 0x000ef60000000000 */
[----:B---3--:R3:W4:Y:S01]  /*0630*/  SYNCS.EXCH.64 URZ, [UR4], UR8 ;  /* 0x0000000804ff75b2 */ /* 0x0087220008000100 */
[----:B------:R3:W1:Y:S01]  /*0640*/  SYNCS.EXCH.64 URZ, [UR4+0x68], UR6 ;  /* 0x0000680604ff75b2 */ /* 0x0006620008000100 */
        /* <DEDUP_REMOVED lines=23> */
[----:B------:R3:W1:Y:S02]  /*07c0*/  SYNCS.EXCH.64 URZ, [UR4+0xc8], UR6 ;  /* 0x0000c80604ff75b2 */ /* 0x0006640008000100 */
[----:B---34-:R-:W-:Y:S01]  /*07d0*/  NOP ;  /* 0x0000000000007918 */ /* 0x018fe20000000000 */
.L_x_10:
[----:B------:R-:W-:Y:S05]  /*07e0*/  BSYNC.RECONVERGENT B0 ;  /* 0x0000000000007941 */ /* 0x000fea0003800200 */
.L_x_9:
[----:B------:R-:W3:Y:S01]  /*07f0*/  SHFL.IDX PT, R2, R46, RZ, 0x1f ;  /* 0x00001fff2e027589 */ /* 0x000ee200000e0000 */
[----:B------:R-:W-:Y:S01]  /*0800*/  NOP ;  /* 0x0000000000007918 */ /* 0x000fe20000000000 */
[----:B---3--:R-:W-:-:S13]  /*0810*/  ISETP.NE.AND P0, PT, R2, 0x1, PT ;  /* 0x000000010200780c */ /* 0x008fda0003f05270 */
[----:B------:R-:W-:Y:S05]  /*0820*/  @P0 BRA `(.L_x_11) ;  /* 0x0000000000500947 */ /* 0x000fea0003800000 */
        /* <DEDUP_REMOVED lines=9> */
[----:B------:R-:W-:Y:S01]  /*08c0*/  USHF.L.U32 UR6, UR6, 0x1, URZ ;  /* 0x0000000106067899 */ /* 0x000fe200080006ff */
[----:B------:R-:W-:Y:S01]  /*08d0*/  ELECT P0, URZ, PT ;  /* 0x0000000000ff782f */ /* 0x000fe20003800000 */
[----:B---3--:R-:W-:Y:S01]  /*08e0*/  ULEA UR4, UR4, UR5, 0x18 ;  /* 0x0000000504047291 */ /* 0x008fe2000f8ec0ff */
[----:B------:R-:W3:Y:S11]  /*08f0*/  FENCE.VIEW.ASYNC.S ;  /* 0x00000000000073c6 */ /* 0x000ef60000000000 */
[----:B---3--:R3:W4:Y:S01]  /*0900*/  SYNCS.EXCH.64 URZ, [UR4+0xd0], UR8 ;  /* 0x0000d00804ff75b2 */ /* 0x0087220008000100 */
[----:B------:R3:W1:Y:S01]  /*0910*/  SYNCS.EXCH.64 URZ, [UR4+0xe8], UR6 ;  /* 0x0000e80604ff75b2 */ /* 0x0006620008000100 */
[----:B------:R3:W1:Y:S01]  /*0920*/  SYNCS.EXCH.64 URZ, [UR4+0xd8], UR8 ;  /* 0x0000d80804ff75b2 */ /* 0x0006620008000100 */
[----:B------:R3:W1:Y:S01]  /*0930*/  SYNCS.EXCH.64 URZ, [UR4+0xf0], UR6 ;  /* 0x0000f00604ff75b2 */ /* 0x0006620008000100 */
[----:B------:R3:W1:Y:S01]  /*0940*/  SYNCS.EXCH.64 URZ, [UR4+0xe0], UR8 ;  /* 0x0000e00804ff75b2 */ /* 0x0006620008000100 */
[----:B------:R3:W1:Y:S01]  /*0950*/  SYNCS.EXCH.64 URZ, [UR4+0xf8], UR6 ;  /* 0x0000f80604ff75b2 */ /* 0x0006620008000100 */
[----:B------:R-:W-:Y:S01]  /*0960*/  NOP ;  /* 0x0000000000007918 */ /* 0x000fe20000000000 */
.L_x_11:
[----:B------:R-:W2:Y:S01]  /*0970*/  SHFL.IDX PT, R2, R46, RZ, 0x1f ;  /* 0x00001fff2e027589 */ /* 0x000ea200000e0000 */
[----:B------:R-:W-:Y:S01]  /*0980*/  NOP ;  /* 0x0000000000007918 */ /* 0x000fe20000000000 */
[----:B--2---:R-:W-:-:S13]  /*0990*/  ISETP.NE.AND P0, PT, R2, 0x3, PT ;  /* 0x000000030200780c */ /* 0x004fda0003f05270 */
[----:B------:R-:W-:Y:S05]  /*09a0*/  @P0 BRA `(.L_x_12) ;  /* 0x0000000000300947 */ /* 0x000fea0003800000 */
[----:B---3--:R-:W2:Y:S01]  /*09b0*/  S2UR UR6, SR_CgaCtaId ;  /* 0x00000000000679c3 */ /* 0x008ea20000008800 */
[----:B------:R-:W-:Y:S01]  /*09c0*/  UMOV UR4, 0x400 ;  /* 0x0000040000047882 */ /* 0x000fe20000000000 */
[----:B------:R-:W-:Y:S01]  /*09d0*/  UMOV UR5, 0x20 ;  /* 0x0000002000057882 */ /* 0x000fe20000000000 */
[----:B------:R-:W-:Y:S01]  /*09e0*/  ELECT P0, URZ, PT ;  /* 0x0000000000ff782f */ /* 0x000fe20003800000 */
[----:B--2---:R-:W-:Y:S02]  /*09f0*/  ULEA UR6, UR6, UR4, 0x18 ;  /* 0x0000000406067291 */ /* 0x004fe4000f8ec0ff */
[----:B------:R-:W-:-:S04]  /*0a00*/  UIADD3 UR4, UPT, UPT, -UR5, 0x100000, URZ ;  /* 0x0010000005047890 */ /* 0x000fc8000fffe1ff */
[----:B------:R-:W-:Y:S02]  /*0a10*/  USHF.L.U32 UR5, UR4, 0xb, URZ ;  /* 0x0000000b04057899 */ /* 0x000fe400080006ff */
[----:B------:R-:W-:Y:S01]  /*0a20*/  USHF.L.U32 UR4, UR4, 0x1, URZ ;  /* 0x0000000104047899 */ /* 0x000fe200080006ff */
[----:B------:R-:W2:Y:S11]  /*0a30*/  FENCE.VIEW.ASYNC.S ;  /* 0x00000000000073c6 */ /* 0x000eb60000000000 */
[----:B--2---:R2:W3:Y:S01]  /*0a40*/  SYNCS.EXCH.64 URZ, [UR6+0x100], UR4 ;  /* 0x0001000406ff75b2 */ /* 0x0044e20008000100 */
[----:B------:R2:W1:Y:S01]  /*0a50*/  SYNCS.EXCH.64 URZ, [UR6+0x108], UR4 ;  /* 0x0001080406ff75b2 */ /* 0x0004620008000100 */
[----:B------:R-:W-:Y:S01]  /*0a60*/  NOP ;  /* 0x0000000000007918 */ /* 0x000fe20000000000 */
.L_x_12:
[----:B------:R-:W4:Y:S01]  /*0a70*/  SHFL.IDX PT, R2, R46, RZ, 0x1f ;  /* 0x00001fff2e027589 */ /* 0x000f2200000e0000 */
[----:B------:R-:W-:Y:S01]  /*0a80*/  NOP ;  /* 0x0000000000007918 */ /* 0x000fe20000000000 */
[----:B----4-:R-:W-:-:S13]  /*0a90*/  ISETP.NE.AND P0, PT, R2, 0x4, PT ;  /* 0x000000040200780c */ /* 0x010fda0003f05270 */
[----:B------:R-:W-:Y:S05]  /*0aa0*/  @P0 BRA `(.L_x_13) ;  /* 0x00000000004c0947 */ /* 0x000fea0003800000 */
[----:B--23--:R-:W2:Y:S01]  /*0ab0*/  S2UR UR6, SR_CgaCtaId ;  /* 0x00000000000679c3 */ /* 0x00cea20000008800 */
[----:B------:R-:W-:Y:S01]  /*0ac0*/  UMOV UR4, 0x720 ;  /* 0x0000072000047882 */ /* 0x000fe20000000000 */
[----:B------:R-:W-:Y:S01]  /*0ad0*/  UMOV UR5, 0x400 ;  /* 0x0000040000057882 */ /* 0x000fe20000000000 */
[----:B------:R-:W-:Y:S01]  /*0ae0*/  USEL UR4, UR4, 0x620, UP4 ;  /* 0x0000062004047887 */ /* 0x000fe2000a000000 */
[----:B------:R-:W-:Y:S01]  /*0af0*/  UMOV UR8, 0x1 ;  /* 0x0000000100087882 */ /* 0x000fe20000000000 */
[----:B------:R-:W-:Y:S01]  /*0b00*/  ELECT P0, URZ, PT ;  /* 0x0000000000ff782f */ /* 0x000fe20003800000 */
[----:B------:R-:W-:-:S04]  /*0b10*/  UIADD3 UR8, UPT, UPT, -UR8, 0x100000, URZ ;  /* 0x0010000008087890 */ /* 0x000fc8000fffe1ff */
[----:B------:R-:W-:Y:S02]  /*0b20*/  USHF.L.U32 UR9, UR8, 0xb, URZ ;  /* 0x0000000b08097899 */ /* 0x000fe400080006ff */
[----:B------:R-:W-:Y:S02]  /*0b30*/  USHF.L.U32 UR8, UR8, 0x1, URZ ;  /* 0x0000000108087899 */ /* 0x000fe400080006ff */
[----:B--2---:R-:W-:Y:S02]  /*0b40*/  ULEA UR6, UR6, UR5, 0x18 ;  /* 0x0000000506067291 */ /* 0x004fe4000f8ec0ff */
[----:B------:R-:W-:-:S04]  /*0b50*/  UIADD3 UR4, UPT, UPT, -UR4, 0x100000, URZ ;  /* 0x0010000004047890 */ /* 0x000fc8000fffe1ff */
[----:B------:R-:W-:Y:S02]  /*0b60*/  USHF.L.U32 UR5, UR4, 0xb, URZ ;  /* 0x0000000b04057899 */ /* 0x000fe400080006ff */
[----:B------:R-:W-:Y:S01]  /*0b70*/  USHF.L.U32 UR4, UR4, 0x1, URZ ;  /* 0x0000000104047899 */ /* 0x000fe200080006ff */
[----:B------:R-:W2:Y:S03]  /*0b80*/  FENCE.VIEW.ASYNC.S ;  /* 0x00000000000073c6 */ /* 0x000ea60000000000 */
[----:B--2---:R4:W2:Y:S08]  /*0b90*/  SYNCS.EXCH.64 URZ, [UR6+0x110], UR8 ;  /* 0x0001100806ff75b2 */ /* 0x0048b00008000100 */
[----:B------:R4:W3:Y:S01]  /*0ba0*/  SYNCS.EXCH.64 URZ, [UR6+0x120], UR4 ;  /* 0x0001200406ff75b2 */ /* 0x0008e20008000100 */
[----:B------:R4:W1:Y:S01]  /*0bb0*/  SYNCS.EXCH.64 URZ, [UR6+0x118], UR8 ;  /* 0x0001180806ff75b2 */ /* 0x0008620008000100 */
[----:B------:R4:W1:Y:S02]  /*0bc0*/  SYNCS.EXCH.64 URZ, [UR6+0x128], UR4 ;  /* 0x0001280406ff75b2 */ /* 0x0008640008000100 */
[----:B----4-:R-:W-:Y:S01]  /*0bd0*/  NOP ;  /* 0x0000000000007918 */ /* 0x010fe20000000000 */
.L_x_13:
[----:B------:R-:W4:Y:S01]  /*0be0*/  SHFL.IDX PT, R2, R46, RZ, 0x1f ;  /* 0x00001fff2e027589 */ /* 0x000f2200000e0000 */
[----:B------:R-:W-:Y:S01]  /*0bf0*/  NOP ;  /* 0x0000000000007918 */ /* 0x000fe20000000000 */
[----:B----4-:R-:W-:-:S13]  /*0c00*/  ISETP.NE.AND P0, PT, R2, 0x5, PT ;  /* 0x000000050200780c */ /* 0x010fda0003f05270 */
[----:B------:R-:W-:Y:S05]  /*0c10*/  @P0 BRA `(.L_x_14) ;  /* 0x0000000000580947 */ /* 0x000fea0003800000 */
[----:B--23--:R-:W2:Y:S01]  /*0c20*/  S2UR UR4, SR_CgaCtaId ;  /* 0x00000000000479c3 */ /* 0x00cea20000008800 */
        /* <DEDUP_REMOVED lines=10> */
[----:B--2---:R-:W-:Y:S01]  /*0cd0*/  ULEA UR4, UR4, UR5, 0x18 ;  /* 0x0000000504047291 */ /* 0x004fe2000f8ec0ff */
[----:B------:R-:W2:Y:S11]  /*0ce0*/  FENCE.VIEW.ASYNC.S ;  /* 0x00000000000073c6 */ /* 0x000eb60000000000 */
[----:B--2---:R4:W2:Y:S01]  /*0cf0*/  SYNCS.EXCH.64 URZ, [UR4+0x130], UR8 ;  /* 0x0001300804ff75b2 */ /* 0x0048a20008000100 */
[----:B------:R4:W3:Y:S01]  /*0d00*/  SYNCS.EXCH.64 URZ, [UR4+0x150], UR6 ;  /* 0x0001500604ff75b2 */ /* 0x0008e20008000100 */
[----:B------:R4:W1:Y:S01]  /*0d10*/  SYNCS.EXCH.64 URZ, [UR4+0x138], UR8 ;  /* 0x0001380804ff75b2 */ /* 0x0008620008000100 */
[----:B------:R4:W1:Y:S01]  /*0d20*/  SYNCS.EXCH.64 URZ, [UR4+0x158], UR6 ;  /* 0x0001580604ff75b2 */ /* 0x0008620008000100 */
[----:B------:R4:W1:Y:S01]  /*0d30*/  SYNCS.EXCH.64 URZ, [UR4+0x140], UR8 ;  /* 0x0001400804ff75b2 */ /* 0x0008620008000100 */
[----:B------:R4:W1:Y:S01]  /*0d40*/  SYNCS.EXCH.64 URZ, [UR4+0x160], UR6 ;  /* 0x0001600604ff75b2 */ /* 0x0008620008000100 */
[----:B------:R4:W1:Y:S01]  /*0d50*/  SYNCS.EXCH.64 URZ, [UR4+0x148], UR8 ;  /* 0x0001480804ff75b2 */ /* 0x0008620008000100 */
[----:B------:R4:W1:Y:S02]  /*0d60*/  SYNCS.EXCH.64 URZ, [UR4+0x168], UR6 ;  /* 0x0001680604ff75b2 */ /* 0x0008640008000100 */
[----:B----4-:R-:W-:Y:S01]  /*0d70*/  NOP ;  /* 0x0000000000007918 */ /* 0x010fe20000000000 */
.L_x_14:
[----:B------:R-:W4:Y:S01]  /*0d80*/  SHFL.IDX PT, R2, R46, RZ, 0x1f ;  /* 0x00001fff2e027589 */ /* 0x000f2200000e0000 */
[----:B------:R-:W1:Y:S01]  /*0d90*/  S2UR UR54, SR_CgaCtaId ;  /* 0x00000000003679c3 */ /* 0x000e620000008800 */
[----:B------:R-:W-:Y:S01]  /*0da0*/  NOP ;  /* 0x0000000000007918 */ /* 0x000fe20000000000 */
[----:B----4-:R-:W-:-:S13]  /*0db0*/  ISETP.NE.AND P0, PT, R2, 0x3, PT ;  /* 0x000000030200780c */ /* 0x010fda0003f05270 */
[----:B-1----:R-:W-:Y:S05]  /*0dc0*/  @P0 BRA `(.L_x_15) ;  /* 0x0000000000340947 */ /* 0x002fea0003800000 */
[----:B--23--:R-:W-:Y:S01]  /*0dd0*/  UMOV UR4, 0x400 ;  /* 0x0000040000047882 */ /* 0x00cfe20000000000 */
[----:B------:R-:W-:Y:S01]  /*0de0*/  UMOV UR6, 0x20 ;  /* 0x0000002000067882 */ /* 0x000fe20000000000 */
[----:B------:R-:W-:Y:S02]  /*0df0*/  ULEA UR4, UR54, UR4, 0x18 ;  /* 0x0000000436047291 */ /* 0x000fe4000f8ec0ff */
[----:B------:R-:W-:-:S04]  /*0e00*/  UIADD3 UR6, UPT, UPT, -UR6, 0x100000, URZ ;  /* 0x0010000006067890 */ /* 0x000fc8000fffe1ff */
[----:B------:R-:W-:Y:S02]  /*0e10*/  USHF.L.U32 UR7, UR6, 0xb, URZ ;  /* 0x0000000b06077899 */ /* 0x000fe400080006ff */
[----:B------:R-:W-:Y:S01]  /*0e20*/  USHF.L.U32 UR6, UR6, 0x1, URZ ;  /* 0x0000000106067899 */ /* 0x000fe200080006ff */
[----:B------:R-:W-:Y:S01]  /*0e30*/  ELECT P0, URZ, PT ;  /* 0x0000000000ff782f */ /* 0x000fe20003800000 */
[----:B------:R-:W1:Y:S10]  /*0e40*/  FENCE.VIEW.ASYNC.S ;  /* 0x00000000000073c6 */ /* 0x000e740000000000 */
[----:B-1----:R1:W4:Y:S01]  /*0e50*/  SYNCS.EXCH.64 URZ, [UR4+0x170], UR6 ;  /* 0x0001700604ff75b2 */ /* 0x0023220008000100 */
[----:B------:R1:W2:Y:S01]  /*0e60*/  SYNCS.EXCH.64 URZ, [UR4+0x180], UR6 ;  /* 0x0001800604ff75b2 */ /* 0x0002a20008000100 */
[----:B------:R1:W3:Y:S01]  /*0e70*/  SYNCS.EXCH.64 URZ, [UR4+0x178], UR6 ;  /* 0x0001780604ff75b2 */ /* 0x0002e20008000100 */
[----:B------:R1:W1:Y:S01]  /*0e80*/  SYNCS.EXCH.64 URZ, [UR4+0x188], UR6 ;  /* 0x0001880604ff75b2 */ /* 0x0002620008000100 */
[----:B------:R-:W-:Y:S01]  /*0e90*/  NOP ;  /* 0x0000000000007918 */ /* 0x000fe20000000000 */
.L_x_15:
[----:B-123--:R-:W1:Y:S01]  /*0ea0*/  LDCU UR4, c[0x0][0x36c] ;  /* 0x00006d80ff0477ac */ /* 0x00ee620008000800 */
[----:B------:R-:W-:Y:S01]  /*0eb0*/  ISETP.NE.OR P3, PT, R0, 0x2, !P3 ;  /* 0x000000020000780c */ /* 0x000fe20005f65670 */
[----:B------:R-:W-:Y:S01]  /*0ec0*/  NOP ;  /* 0x0000000000007918 */ /* 0x000fe20000000000 */
[----:B------:R-:W-:Y:S01]  /*0ed0*/  LOP3.LUT R0, R55, 0x1f, RZ, 0xc0, !PT ;  /* 0x0000001f37007812 */ /* 0x000fe200078ec0ff */
[----:B------:R-:W-:Y:S02]  /*0ee0*/  UISETP.NE.AND UP5, UPT, UR22, URZ, UPT ;  /* 0x000000ff1600728c */ /* 0x000fe4000bfa5270 */
[----:B-1----:R-:W-:-:S09]  /*0ef0*/  UISETP.EQ.U32.AND UP6, UPT, UR4, 0x1, UPT ;  /* 0x000000010400788c */ /* 0x002fd2000bfc2070 */
[----:B------:R-:W-:Y:S05]  /*0f00*/  BRA.U !UP6, `(.L_x_16) ;  /* 0x000000010e087547 */ /* 0x000fea000b800000 */
[----:B----4-:R-:W-:Y:S01]  /*0f10*/  UCGABAR_ARV ;  /* 0x00000000000079c7 */ /* 0x010fe20008000000 */
[----:B------:R-:W-:Y:S05]  /*0f20*/  BRA `(.L_x_17) ;  /* 0x0000000000047947 */ /* 0x000fea0003800000 */
.L_x_16:
[----:B----4-:R-:W-:Y:S01]  /*0f30*/  NOP ;  /* 0x0000000000007918 */ /* 0x010fe20000000000 */
.L_x_17:
[----:B------:R-:W1:Y:S01]  /*0f40*/  S2UR UR29, SR_CTAID.X ;  /* 0x00000000001d79c3 */ /* 0x000e620000002500 */
[----:B------:R-:W-:-:S05]  /*0f50*/  CS2R.32 R48, SR_CgaSize ;  /* 0x0000000000307805 */ /* 0x000fca0000008a00 */
[----:B------:R-:W-:-:S05]  /*0f60*/  IMAD R48, R48, -0xa0, RZ ;  /* 0xffffff6030307824 */ /* 0x000fca00078e02ff */
[----:B------:R-:W-:-:S14]  /*0f70*/  R2UR UR5, R48 ;  /* 0x00000000300572ca */ /* 0x000fdc00000e0000 */
[----:B------:R-:W2:Y:S01]  /*0f80*/  LDCU UR5, c[0x0][UR5+0x2b0] ;  /* 0x00005600050577ac */ /* 0x000ea20008000800 */
[----:B------:R-:W-:-:S05]  /*0f90*/  CS2R.32 R48, SR_CgaSize ;  /* 0x0000000000307805 */ /* 0x000fca0000008a00 */
[----:B------:R-:W-:-:S05]  /*0fa0*/  IMAD R48, R48, -0xa0, RZ ;  /* 0xffffff6030307824 */ /* 0x000fca00078e02ff */
[----:B------:R-:W-:-:S14]  /*0fb0*/  R2UR UR4, R48 ;  /* 0x00000000300472ca */ /* 0x000fdc00000e0000 */
[----:B------:R-:W3:Y:S01]  /*0fc0*/  LDCU UR4, c[0x0][UR4+0x2b4] ;  /* 0x00005680040477ac */ /* 0x000ee20008000800 */
[----:B------:R-:W4:Y:S01]  /*0fd0*/  S2UR UR32, SR_CTAID.Y ;  /* 0x00000000002079c3 */ /* 0x000f220000002600 */
[----:B------:R-:W-:-:S05]  /*0fe0*/  CS2R.32 R48, SR_CgaSize ;  /* 0x0000000000307805 */ /* 0x000fca0000008a00 */
[----:B------:R-:W-:-:S05]  /*0ff0*/  IMAD R48, R48, -0xa0, RZ ;  /* 0xffffff6030307824 */ /* 0x000fca00078e02ff */
[----:B------:R-:W-:-:S14]  /*1000*/  R2UR UR7, R48 ;  /* 0x00000000300772ca */ /* 0x000fdc00000e0000 */
[----:B------:R-:W3:Y:S01]  /*1010*/  LDCU UR7, c[0x0][UR7+0x2a0] ;  /* 0x00005400070777ac */ /* 0x000ee20008000800 */
[----:B------:R-:W-:-:S05]  /*1020*/  CS2R.32 R48, SR_CgaSize ;  /* 0x0000000000307805 */ /* 0x000fca0000008a00 */
[----:B------:R-:W-:-:S05]  /*1030*/  IMAD R48, R48, -0xa0, RZ ;  /* 0xffffff6030307824 */ /* 0x000fca00078e02ff */
[----:B------:R-:W-:-:S14]  /*1040*/  R2UR UR8, R48 ;  /* 0x00000000300872ca */ /* 0x000fdc00000e0000 */
[----:B------:R-:W3:Y:S01]  /*1050*/  LDCU UR8, c[0x0][UR8+0x2a4] ;  /* 0x00005480080877ac */ /* 0x000ee20008000800 */
[----:B------:R-:W-:Y:S02]  /*1060*/  ULOP3.LUT UR46, UR54, 0x3, URZ, 0xc0, !UPT ;  /* 0x00000003362e7892 */ /* 0x000fe4000f8ec0ff */
[----:B------:R-:W-:Y:S02]  /*1070*/  USHF.R.U32.HI UR34, URZ, 0x2, UR54 ;  /* 0x00000002ff227899 */ /* 0x000fe40008011636 */
[----:B------:R-:W-:Y:S02]  /*1080*/  UISETP.GT.U32.AND UP1, UPT, UR46, 0xffff, UPT ;  /* 0x0000ffff2e00788c */ /* 0x000fe4000bf24070 */
[----:B------:R-:W-:Y:S01]  /*1090*/  USHF.L.U32 UR28, UR54, 0x9, URZ ;  /* 0x00000009361c7899 */ /* 0x000fe200080006ff */
[----:B-1----:R-:W-:Y:S01]  /*10a0*/  I2FP.F32.U32 R3, UR29 ;  /* 0x0000001d00037c45 */ /* 0x002fe20008201000 */
[----:B------:R-:W1:Y:S04]  /*10b0*/  LDCU UR23, c[0x0][0xb24] ;  /* 0x00016480ff1777ac */ /* 0x000e680008000800 */
[----:B--2---:R-:W-:Y:S01]  /*10c0*/  FMUL R3, R3, UR5 ;  /* 0x0000000503037c20 */ /* 0x004fe20008400000 */
[----:B------:R-:W2:Y:S01]  /*10d0*/  LDCU UR40, c[0x0][0xb24] ;  /* 0x00016480ff2877ac */ /* 0x000ea20008000800 */
[----:B----4-:R-:W-:Y:S01]  /*10e0*/  I2FP.F32.U32 R2, UR32 ;  /* 0x0000002000027c45 */ /* 0x010fe20008201000 */
[----:B------:R-:W4:Y:S03]  /*10f0*/  LDCU UR30, c[0x0][0xb30] ;  /* 0x00016600ff1e77ac */ /* 0x000f260008000800 */
[----:B------:R-:W1:Y:S01]  /*1100*/  F2I.U32.TRUNC.NTZ R3, R3 ;  /* 0x0000000300037305 */ /* 0x000e62000020f000 */
[----:B---3--:R-:W-:Y:S01]  /*1110*/  FMUL R2, R2, UR4 ;  /* 0x0000000402027c20 */ /* 0x008fe20008400000 */
[----:B------:R-:W-:-:S02]  /*1120*/  ULOP3.LUT UR4, UR54, 0x4, URZ, 0xc0, !UPT ;  /* 0x0000000436047892 */ /* 0x000fc4000f8ec0ff */
[----:B------:R-:W-:Y:S02]  /*1130*/  USHF.L.U32 UR27, UR54, 0xa, URZ ;  /* 0x0000000a361b7899 */ /* 0x000fe400080006ff */
[----:B------:R-:W-:Y:S02]  /*1140*/  UISETP.GT.U32.AND UP0, UPT, UR4, 0xffff, UPT ;  /* 0x0000ffff0400788c */ /* 0x000fe4000bf04070 */
[----:B------:R-:W3:Y:S01]  /*1150*/  F2I.U32.TRUNC.NTZ R2, R2 ;  /* 0x0000000200027305 */ /* 0x000ee2000020f000 */
[----:B------:R-:W-:Y:S01]  /*1160*/  UMOV UR35, 0x11 ;  /* 0x0000001100237882 */ /* 0x000fe20000000000 */
[----:B------:R-:W-:Y:S02]  /*1170*/  USEL UR24, UR46, 0xffff, !UP1 ;  /* 0x0000ffff2e187887 */ /* 0x000fe4000c800000 */
[----:B------:R-:W-:Y:S01]  /*1180*/  USEL UR25, UR4, 0xffff, !UP0 ;  /* 0x0000ffff04197887 */ /* 0x000fe2000c000000 */
[----:B-1----:R-:W-:Y:S02]  /*1190*/  R2UR UR5, R3 ;  /* 0x00000000030572ca */ /* 0x002fe400000e0000 */
[----:B---3--:R-:W-:-:S02]  /*11a0*/  R2UR UR6, R2 ;  /* 0x00000000020672ca */ /* 0x008fc400000e0000 */
[----:B------:R-:W-:-:S09]  /*11b0*/  PRMT R2, RZ, 0x7610, R2 ;  /* 0x00007610ff027816 */ /* 0x000fd20000000002 */
[----:B------:R-:W-:-:S04]  /*11c0*/  UIADD3 UR5, UPT, UPT, -UR5, URZ, URZ ;  /* 0x000000ff05057290 */ /* 0x000fc8000fffe1ff */
[----:B------:R-:W-:Y:S02]  /*11d0*/  UIMAD UR5, UR7, UR5, UR29 ;  /* 0x00000005070572a4 */ /* 0x000fe4000f8e021d */
[----:B------:R-:W-:-:S04]  /*11e0*/  UIADD3 UR4, UPT, UPT, -UR6, URZ, URZ ;  /* 0x000000ff06047290 */ /* 0x000fc8000fffe1ff */
[----:B------:R-:W-:Y:S01]  /*11f0*/  IMAD.U32 R48, RZ, RZ, UR5 ;  /* 0x00000005ff307e24 */ /* 0x000fe2000f8e00ff */
[----:B------:R-:W-:-:S06]  /*1200*/  UIMAD UR4, UR8, UR4, UR32 ;  /* 0x00000004080472a4 */ /* 0x000fcc000f8e0220 */
[----:B------:R-:W-:Y:S01]  /*1210*/  IMAD.U32 R47, RZ, RZ, UR4 ;  /* 0x00000004ff2f7e24 */ /* 0x000fe2000f8e00ff */
[----:B--2-4-:R-:W-:Y:S06]  /*1220*/  BRA.U UP5, `(.L_x_18) ;  /* 0x0000000105747547 */ /* 0x014fec000b800000 */
[----:B------:R-:W-:Y:S02]  /*1230*/  R2UR UR4, R47 ;  /* 0x000000002f0472ca */ /* 0x000fe400000e0000 */
[----:B------:R-:W-:-:S11]  /*1240*/  R2UR UR8, R48 ;  /* 0x00000000300872ca */ /* 0x000fd600000e0000 */
[----:B------:R-:W-:Y:S02]  /*1250*/  UISETP.NE.AND UP2, UPT, UR4, URZ, UPT ;  /* 0x000000ff0400728c */ /* 0x000fe4000bf45270 */
[----:B------:R-:W-:Y:S02]  /*1260*/  UISETP.NE.AND UP3, UPT, UR4, 0x1, UPT ;  /* 0x000000010400788c */ /* 0x000fe4000bf65270 */
[----:B------:R-:W-:Y:S02]  /*1270*/  UISETP.NE.AND UP0, UPT, UR8, URZ, UP2 ;  /* 0x000000ff0800728c */ /* 0x000fe40009705270 */
[----:B------:R-:W-:Y:S02]  /*1280*/  USEL UR4, URZ, 0x10, UP3 ;  /* 0x00000010ff047887 */ /* 0x000fe40009800000 */
[----:B------:R-:W-:Y:S02]  /*1290*/  USEL UR11, URZ, 0x1, UP0 ;  /* 0x00000001ff0b7887 */ /* 0x000fe40008000000 */
[----:B------:R-:W-:-:S02]  /*12a0*/  UISETP.NE.AND UP0, UPT, UR8, URZ, UPT ;  /* 0x000000ff0800728c */ /* 0x000fc4000bf05270 */
[----:B------:R-:W-:Y:S02]  /*12b0*/  USEL UR5, URZ, 0x2, UP2 ;  /* 0x00000002ff057887 */ /* 0x000fe40009000000 */
[----:B------:R-:W-:Y:S02]  /*12c0*/  USEL UR9, UR4, 0x10, UP0 ;  /* 0x0000001004097887 */ /* 0x000fe40008000000 */
[----:B------:R-:W-:Y:S02]  /*12d0*/  UISETP.NE.AND UP0, UPT, UR8, 0x1, UPT ;  /* 0x000000010800788c */ /* 0x000fe4000bf05270 */
[----:B------:R-:W-:Y:S02]  /*12e0*/  USEL UR4, URZ, 0x20, UP3 ;  /* 0x00000020ff047887 */ /* 0x000fe40009800000 */
[----:B------:R-:W-:Y:S02]  /*12f0*/  UISETP.NE.AND UP1, UPT, UR8, 0x2, UPT ;  /* 0x000000020800788c */ /* 0x000fe4000bf25270 */
[----:B------:R-:W-:-:S02]  /*1300*/  USEL UR6, URZ, 0x4, UP2 ;  /* 0x00000004ff067887 */ /* 0x000fc40009000000 */
[----:B------:R-:W-:Y:S02]  /*1310*/  USEL UR7, UR5, 0x2, UP0 ;  /* 0x0000000205077887 */ /* 0x000fe40008000000 */
[----:B------:R-:W-:Y:S02]  /*1320*/  USEL UR10, UR4, 0x20, UP0 ;  /* 0x00000020040a7887 */ /* 0x000fe40008000000 */
[----:B------:R-:W-:Y:S02]  /*1330*/  UISETP.NE.AND UP0, UPT, UR8, 0x3, UPT ;  /* 0x000000030800788c */ /* 0x000fe4000bf05270 */
[----:B------:R-:W-:Y:S02]  /*1340*/  USEL UR5, URZ, 0x40, UP3 ;  /* 0x00000040ff057887 */ /* 0x000fe40009800000 */
[----:B------:R-:W-:Y:S02]  /*1350*/  USEL UR8, UR6, 0x4, UP1 ;  /* 0x0000000406087887 */ /* 0x000fe40008800000 */
[----:B------:R-:W-:-:S02]  /*1360*/  USEL UR4, URZ, 0x8, UP2 ;  /* 0x00000008ff047887 */ /* 0x000fc40009000000 */
[----:B------:R-:W-:Y:S02]  /*1370*/  UIADD3 UR6, UPT, UPT, UR7, UR9, UR11 ;  /* 0x0000000907067290 */ /* 0x000fe4000fffe00b */
[----:B------:R-:W-:Y:S02]  /*1380*/  USEL UR7, UR5, 0x40, UP1 ;  /* 0x0000004005077887 */ /* 0x000fe40008800000 */
[----:B------:R-:W-:Y:S02]  /*1390*/  USEL UR12, URZ, 0x80, UP3 ;  /* 0x00000080ff0c7887 */ /* 0x000fe40009800000 */
[----:B------:R-:W-:Y:S02]  /*13a0*/  USEL UR4, UR4, 0x8, UP0 ;  /* 0x0000000804047887 */ /* 0x000fe40008000000 */
[----:B------:R-:W-:Y:S02]  /*13b0*/  UIADD3 UR5, UPT, UPT, UR8, UR10, UR6 ;  /* 0x0000000a08057290 */ /* 0x000fe4000fffe006 */
[----:B------:R-:W-:-:S02]  /*13c0*/  USEL UR6, UR12, 0x80, UP0 ;  /* 0x000000800c067887 */ /* 0x000fc40008000000 */
[----:B------:R-:W-:-:S04]  /*13d0*/  UIADD3 UR4, UPT, UPT, UR4, UR7, UR5 ;  /* 0x0000000704047290 */ /* 0x000fc8000fffe005 */
[----:B------:R-:W-:-:S06]  /*13e0*/  UIADD3 UR4, UPT, UPT, UR4, UR6, URZ ;  /* 0x0000000604047290 */ /* 0x000fcc000fffe0ff */
[----:B------:R-:W-:-:S07]  /*13f0*/  IMAD.U32 R2, RZ, RZ, UR4 ;  /* 0x00000004ff027e24 */ /* 0x000fce000f8e00ff */
.L_x_18:
[----:B------:R-:W1:Y:S01]  /*1400*/  S2UR UR36, SR_CTAID.Z ;  /* 0x00000000002479c3 */ /* 0x000e620000002700 */
[----:B------:R-:W-:Y:S01]  /*1410*/  UISETP.GE.AND UP0, UPT, UR23, 0x1, UPT ;  /* 0x000000011700788c */ /* 0x000fe2000bf06270 */
[----:B------:R-:W-:-:S08]  /*1420*/  UMOV UR31, 0xf ;  /* 0x0000000f001f7882 */ /* 0x000fd00000000000 */
[----:B------:R-:W-:Y:S05]  /*1430*/  BRA.U !UP0, `(.L_x_19) ;  /* 0x0000000108d47547 */ /* 0x000fea000b800000 */
[----:B------:R-:W2:Y:S01]  /*1440*/  LDCU.128 UR12, c[0x0][0xb10] ;  /* 0x00016200ff0c77ac */ /* 0x000ea20008000c00 */
[----:B------:R-:W3:Y:S01]  /*1450*/  LDCU UR6, c[0x0][0x370] ;  /* 0x00006e00ff0677ac */ /* 0x000ee20008000800 */
[----:B------:R-:W4:Y:S01]  /*1460*/  LDCU UR5, c[0x0][0x374] ;  /* 0x00006e80ff0577ac */ /* 0x000f220008000800 */
[----:B------:R-:W1:Y:S01]  /*1470*/  LDCU UR26, c[0x0][0xb0c] ;  /* 0x00016180ff1a77ac */ /* 0x000e620008000800 */
[----:B------:R-:W1:Y:S01]  /*1480*/  LDCU UR4, c[0x0][0xb20] ;  /* 0x00016400ff0477ac */ /* 0x000e620008000800 */
[----:B------:R-:W1:Y:S01]  /*1490*/  LDCU.64 UR8, c[0x0][0xb28] ;  /* 0x00016500ff0877ac */ /* 0x000e620008000a00 */
[----:B--2---:R-:W-:Y:S02]  /*14a0*/  UISETP.NE.AND UP0, UPT, UR14, 0x1, UPT ;  /* 0x000000010e00788c */ /* 0x004fe4000bf05270 */
[----:B----4-:R-:W-:Y:S02]  /*14b0*/  UIMAD.WIDE.U32 UR10, UR5, UR15, URZ ;  /* 0x0000000f050a72a5 */ /* 0x010fe4000f8e00ff */
[----:B---3--:R-:W-:-:S02]  /*14c0*/  UIMAD.WIDE.U32 UR18, UR6, UR12, URZ ;  /* 0x0000000c061272a5 */ /* 0x008fc4000f8e00ff */
[----:B-1----:R-:W-:Y:S02]  /*14d0*/  UISETP.NE.AND UP1, UPT, UR26, 0x1, UPT ;  /* 0x000000011a00788c */ /* 0x002fe4000bf25270 */
[----:B------:R-:W-:Y:S01]  /*14e0*/  UISETP.NE.AND UP2, UPT, UR23, 0x1, UPT ;  /* 0x000000011700788c */ /* 0x000fe2000bf45270 */
[----:B------:R-:W-:Y:S02]  /*14f0*/  UMOV UR10, UR11 ;  /* 0x0000000b000a7c82 */ /* 0x000fe40008000000 */
[----:B------:R-:W-:Y:S01]  /*1500*/  UMOV UR18, UR19 ;  /* 0x0000001300127c82 */ /* 0x000fe20008000000 */
[----:B------:R-:W-:Y:S02]  /*1510*/  @UP0 USHF.R.U32.HI UR5, URZ, UR4, UR10 ;  /* 0x00000004ff050299 */ /* 0x000fe4000801160a */
[----:B------:R-:W-:Y:S02]  /*1520*/  UIMAD.WIDE.U32 UR20, UR32, UR15, URZ ;  /* 0x0000000f201472a5 */ /* 0x000fe4000f8e00ff */
[----:B------:R-:W-:-:S02]  /*1530*/  UIMAD.WIDE.U32 UR10, UR5, UR8, URZ ;  /* 0x00000008050a72a5 */ /* 0x000fc4000f8e00ff */
[----:B------:R-:W-:Y:S02]  /*1540*/  @UP1 USHF.R.U32.HI UR6, URZ, UR13, UR18 ;  /* 0x0000000dff061299 */ /* 0x000fe40008011612 */
[----:B------:R-:W-:Y:S02]  /*1550*/  UIMAD.WIDE.U32 UR16, UR29, UR12, URZ ;  /* 0x0000000c1d1072a5 */ /* 0x000fe4000f8e00ff */
[----:B------:R-:W-:Y:S01]  /*1560*/  UIMAD.WIDE.U32 UR18, UR6, UR8, URZ ;  /* 0x00000008061272a5 */ /* 0x000fe2000f8e00ff */
[----:B------:R-:W-:Y:S01]  /*1570*/  UMOV UR20, UR21 ;  /* 0x0000001500147c82 */ /* 0x000fe20008000000 */
[----:B------:R-:W-:Y:S01]  /*1580*/  UMOV UR10, UR11 ;  /* 0x0000000b000a7c82 */ /* 0x000fe20008000000 */
[----:B------:R-:W-:Y:S02]  /*1590*/  USHF.R.U32.HI UR20, URZ, UR4, UR20 ;  /* 0x00000004ff147299 */ /* 0x000fe40008011614 */
[----:B------:R-:W-:Y:S02]  /*15a0*/  @UP2 USHF.R.U32.HI UR5, URZ, UR9, UR10 ;  /* 0x00000009ff052299 */ /* 0x000fe4000801160a */
[----:B------:R-:W-:Y:S01]  /*15b0*/  UMOV UR7, UR19 ;  /* 0x0000001300077c82 */ /* 0x000fe20008000000 */
[----:B------:R-:W-:Y:S01]  /*15c0*/  UMOV UR16, UR17 ;  /* 0x0000001100107c82 */ /* 0x000fe20008000000 */
[----:B------:R-:W-:-:S02]  /*15d0*/  @UP2 USHF.R.U32.HI UR6, URZ, UR9, UR7 ;  /* 0x00000009ff062299 */ /* 0x000fc40008011607 */
[----:B------:R-:W-:Y:S02]  /*15e0*/  USHF.R.U32.HI UR13, URZ, UR13, UR16 ;  /* 0x0000000dff0d7299 */ /* 0x000fe40008011610 */
[----:B------:R-:W-:Y:S02]  /*15f0*/  USEL UR4, UR32, UR20, !UP0 ;  /* 0x0000001420047287 */ /* 0x000fe4000c000000 */
[----:B------:R-:W-:Y:S02]  /*1600*/  UIMAD UR7, UR5, UR23, URZ ;  /* 0x00000017050772a4 */ /* 0x000fe4000f8e02ff */
[----:B------:R-:W-:Y:S02]  /*1610*/  USEL UR5, UR29, UR13, !UP1 ;  /* 0x0000000d1d057287 */ /* 0x000fe4000c800000 */
[----:B------:R-:W-:Y:S02]  /*1620*/  UIMAD UR12, UR6, UR23, URZ ;  /* 0x00000017060c72a4 */ /* 0x000fe4000f8e02ff */
[----:B------:R-:W-:-:S02]  /*1630*/  UISETP.GE.AND UP0, UPT, UR4, UR7, UPT ;  /* 0x000000070400728c */ /* 0x000fc4000bf06270 */
[----:B------:R-:W-:Y:S02]  /*1640*/  UIMAD.WIDE.U32 UR10, UR4, UR8, URZ ;  /* 0x00000008040a72a5 */ /* 0x000fe4000f8e00ff */
[----:B------:R-:W-:Y:S02]  /*1650*/  UISETP.GE.OR UP0, UPT, UR5, UR12, UP0 ;  /* 0x0000000c0500728c */ /* 0x000fe40008706670 */
[----:B------:R-:W-:Y:S02]  /*1660*/  UIMAD.WIDE.U32 UR12, UR5, UR8, URZ ;  /* 0x00000008050c72a5 */ /* 0x000fe4000f8e00ff */
[----:B------:R-:W-:Y:S01]  /*1670*/  UIADD3 UR10, UPT, UPT, -UR4, URZ, URZ ;  /* 0x000000ff040a7290 */ /* 0x000fe2000fffe1ff */
[----:B------:R-:W-:Y:S01]  /*1680*/  UMOV UR8, UR11 ;  /* 0x0000000b00087c82 */ /* 0x000fe20008000000 */
[----:B------:R-:W-:Y:S02]  /*1690*/  UIADD3 UR11, UPT, UPT, -UR5, URZ, URZ ;  /* 0x000000ff050b7290 */ /* 0x000fe4000fffe1ff */
[----:B------:R-:W-:-:S03]  /*16a0*/  USHF.R.U32.HI UR8, URZ, UR9, UR8 ;  /* 0x00000009ff087299 */ /* 0x000fc60008011608 */
[----:B------:R-:W-:Y:S01]  /*16b0*/  @!UP0 UMOV UR7, UR13 ;  /* 0x0000000d00078c82 */ /* 0x000fe20008000000 */
[----:B------:R-:W-:Y:S02]  /*16c0*/  UIMAD UR32, UR14, UR10, UR32 ;  /* 0x0000000a0e2072a4 */ /* 0x000fe4000f8e0220 */
[----:B------:R-:W-:Y:S02]  /*16d0*/  USEL UR8, UR4, UR8, !UP2 ;  /* 0x0000000804087287 */ /* 0x000fe4000d000000 */
[----:B------:R-:W-:Y:S02]  /*16e0*/  @!UP0 USHF.R.U32.HI UR7, URZ, UR9, UR7 ;  /* 0x00000009ff078299 */ /* 0x000fe40008011607 */
[----:B------:R-:W-:Y:S02]  /*16f0*/  UIADD3 UR9, UPT, UPT, -UR8, URZ, URZ ;  /* 0x000000ff08097290 */ /* 0x000fe4000fffe1ff */
[----:B------:R-:W-:Y:S02]  /*1700*/  @!UP0 USEL UR7, UR5, UR7, !UP2 ;  /* 0x0000000705078287 */ /* 0x000fe4000d000000 */
[----:B------:R-:W-:-:S02]  /*1710*/  UIMAD UR9, UR23, UR9, UR4 ;  /* 0x00000009170972a4 */ /* 0x000fc4000f8e0204 */
[----:B------:R-:W-:Y:S02]  /*1720*/  @!UP0 UIADD3 UR8, UPT, UPT, UR8, -UR7, URZ ;  /* 0x8000000708088290 */ /* 0x000fe4000fffe0ff */
[----:B------:R-:W-:Y:S02]  /*1730*/  @!UP0 UIMAD UR6, UR9, UR6, UR7 ;  /* 0x00000006090682a4 */ /* 0x000fe4000f8e0207 */
[----:B------:R-:W-:Y:S02]  /*1740*/  @!UP0 UIMAD UR4, UR8, UR23, UR5 ;  /* 0x00000017080482a4 */ /* 0x000fe4000f8e0205 */
[----:B------:R-:W-:Y:S02]  /*1750*/  UIMAD UR29, UR26, UR11, UR29 ;  /* 0x0000000b1a1d72a4 */ /* 0x000fe4000f8e021d */
[----:B------:R-:W-:Y:S01]  /*1760*/  UIMAD UR32, UR4, UR14, UR32 ;  /* 0x0000000e042072a4 */ /* 0x000fe2000f8e0220 */
[----:B------:R-:W-:Y:S02]  /*1770*/  @!UP0 UMOV UR5, UR6 ;  /* 0x0000000600058c82 */ /* 0x000fe40008000000 */
[----:B------:R-:W-:-:S12]  /*1780*/  UIMAD UR29, UR5, UR26, UR29 ;  /* 0x0000001a051d72a4 */ /* 0x000fd8000f8e021d */
.L_x_19:
[----:B------:R-:W-:Y:S02]  /*1790*/  UISETP.NE.AND UP1, UPT, UR30, 0x1, UPT ;  /* 0x000000011e00788c */ /* 0x000fe4000bf25270 */
[----:B------:R-:W-:Y:S02]  /*17a0*/  ULOP3.LUT UR24, UR24, 0xffff, URZ, 0xc0, !UPT ;  /* 0x0000ffff18187892 */ /* 0x000fe4000f8ec0ff */
[----:B------:R-:W-:Y:S02]  /*17b0*/  ULOP3.LUT UR21, UR25, 0xffff, URZ, 0xc0, !UPT ;  /* 0x0000ffff19157892 */ /* 0x000fe4000f8ec0ff */
[----:B------:R-:W-:Y:S02]  /*17c0*/  UISETP.NE.AND UP0, UPT, UR22, 0x2, UPT ;  /* 0x000000021600788c */ /* 0x000fe4000bf05270 */
[----:B------:R-:W-:Y:S02]  /*17d0*/  ULOP3.LUT UR28, UR28, 0x800, URZ, 0xc0, !UPT ;  /* 0x000008001c1c7892 */ /* 0x000fe4000f8ec0ff */
[----:B------:R-:W-:-:S02]  /*17e0*/  ULOP3.LUT UR27, UR27, 0xc00, URZ, 0xc0, !UPT ;  /* 0x00000c001b1b7892 */ /* 0x000fc4000f8ec0ff */
[----:B------:R-:W-:Y:S02]  /*17f0*/  USHF.L.U32 UR24, UR35, UR24, URZ ;  /* 0x0000001823187299 */ /* 0x000fe400080006ff */
[----:B------:R-:W-:Y:S01]  /*1800*/  USHF.L.U32 UR21, UR31, UR21, URZ ;  /* 0x000000151f157299 */ /* 0x000fe200080006ff */
[----:B------:R-:W-:Y:S11]  /*1810*/  BRA.U UP1, `(.L_x_20) ;  /* 0x0000000101447547 */ /* 0x000ff6000b800000 */
[----:B------:R-:W2:Y:S01]  /*1820*/  LDCU.128 UR8, c[0x0][0xb10] ;  /* 0x00016200ff0877ac */ /* 0x000ea20008000c00 */
[----:B------:R-:W3:Y:S01]  /*1830*/  LDCU UR12, c[0x0][0xb0c] ;  /* 0x00016180ff0c77ac */ /* 0x000ee20008000800 */
[----:B------:R-:W4:Y:S01]  /*1840*/  LDCU UR13, c[0x0][0xb20] ;  /* 0x00016400ff0d77ac */ /* 0x000f220008000800 */
[----:B--2---:R-:W-:Y:S02]  /*1850*/  UIMAD.WIDE.U32 UR6, UR29, UR8, URZ ;  /* 0x000000081d0672a5 */ /* 0x004fe4000f8e00ff */
[----:B------:R-:W-:Y:S02]  /*1860*/  UIMAD.WIDE.U32 UR4, UR32, UR11, URZ ;  /* 0x0000000b200472a5 */ /* 0x000fe4000f8e00ff */
[----:B---3--:R-:W-:Y:S02]  /*1870*/  UISETP.NE.AND UP2, UPT, UR12, 0x1, UPT ;  /* 0x000000010c00788c */ /* 0x008fe4000bf45270 */
[----:B------:R-:W-:Y:S01]  /*1880*/  UISETP.NE.AND UP1, UPT, UR10, 0x1, UPT ;  /* 0x000000010a00788c */ /* 0x000fe2000bf25270 */
[----:B------:R-:W-:-:S02]  /*1890*/  UMOV UR6, UR7 ;  /* 0x0000000700067c82 */ /* 0x000fc40008000000 */
[----:B------:R-:W-:Y:S01]  /*18a0*/  UMOV UR4, UR5 ;  /* 0x0000000500047c82 */ /* 0x000fe20008000000 */
[----:B------:R-:W-:Y:S02]  /*18b0*/  USHF.R.U32.HI UR9, URZ, UR9, UR6 ;  /* 0x00000009ff097299 */ /* 0x000fe40008011606 */
[----:B----4-:R-:W-:Y:S02]  /*18c0*/  USHF.R.U32.HI UR4, URZ, UR13, UR4 ;  /* 0x0000000dff047299 */ /* 0x010fe40008011604 */
[----:B------:R-:W-:Y:S02]  /*18d0*/  USEL UR5, UR29, UR9, !UP2 ;  /* 0x000000091d057287 */ /* 0x000fe4000d000000 */
[----:B------:R-:W-:-:S04]  /*18e0*/  USEL UR4, UR32, UR4, !UP1 ;  /* 0x0000000420047287 */ /* 0x000fc8000c800000 */
[----:B------:R-:W-:Y:S02]  /*18f0*/  UIADD3 UR6, UPT, UPT, UR5, -UR4, URZ ;  /* 0x8000000405067290 */ /* 0x000fe4000fffe0ff */
[----:B------:R-:W-:Y:S02]  /*1900*/  UIADD3 UR4, UPT, UPT, -UR5, UR4, URZ ;  /* 0x0000000405047290 */ /* 0x000fe4000fffe1ff */
[----:B------:R-:W-:Y:S02]  /*1910*/  UIMAD UR32, UR6, UR10, UR32 ;  /* 0x0000000a062072a4 */ /* 0x000fe4000f8e0220 */
[----:B------:R-:W-:-:S12]  /*1920*/  UIMAD UR29, UR4, UR12, UR29 ;  /* 0x0000000c041d72a4 */ /* 0x000fd8000f8e021d */
.L_x_20:
[----:B------:R-:W-:Y:S05]  /*1930*/  BRA.U !UP6, `(.L_x_21) ;  /* 0x000000010e0c7547 */ /* 0x000fea000b800000 */
[----:B------:R-:W-:Y:S01]  /*1940*/  UCGABAR_WAIT ;  /* 0x0000000000007dc7 */ /* 0x000fe20008000000 */
[----:B------:R-:W-:Y:S01]  /*1950*/  CCTL.IVALL ;  /* 0x00000000ff00798f */ /* 0x000fe20002000000 */
[----:B------:R-:W-:Y:S05]  /*1960*/  BRA `(.L_x_22) ;  /* 0x0000000000047947 */ /* 0x000fea0003800000 */
.L_x_21:
[----:B------:R-:W-:Y:S06]  /*1970*/  BAR.SYNC.DEFER_BLOCKING 0x0 ;  /* 0x0000000000007b1d */ /* 0x000fec0000010000 */
.L_x_22:
[----:B------:R-:W-:Y:S05]  /*1980*/  BRA.U UP0, `(.L_x_23) ;  /* 0x0000001900307547 */ /* 0x000fea000b800000 */
[----:B------:R-:W2:Y:S01]  /*1990*/  LDCU UR6, c[0x0][0x38c] ;  /* 0x00007180ff0677ac */ /* 0x000ea20008000800 */
[----:B------:R-:W-:Y:S01]  /*19a0*/  PLOP3.LUT P1, PT, PT, PT, UP4, 0x80, 0x8 ;  /* 0x000000000008781c */ /* 0x000fe20003f2f048 */
[----:B------:R-:W-:Y:S01]  /*19b0*/  IMAD.MOV.U32 R12, RZ, RZ, 0x1 ;  /* 0x00000001ff0c7424 */ /* 0x000fe200078e00ff */
[----:B------:R-:W-:Y:S01]  /*19c0*/  ISETP.EQ.OR P2, PT, R0, RZ, P3 ;  /* 0x000000ff0000720c */ /* 0x000fe20001f42670 */
[----:B------:R-:W-:Y:S01]  /*19d0*/  UISETP.NE.AND UP1, UPT, UR22, URZ, UPT ;  /* 0x000000ff1600728c */ /* 0x000fe2000bf25270 */
[----:B------:R-:W-:Y:S02]  /*19e0*/  PLOP3.LUT P1, PT, P1, PT, PT, 0x8, 0x80 ;  /* 0x000000000080781c */ /* 0x000fe40000f2e170 */
[----:B------:R-:W-:Y:S01]  /*19f0*/  CS2R R10, SRZ ;  /* 0x00000000000a7805 */ /* 0x000fe2000001ff00 */
[----:B------:R-:W-:Y:S01]  /*1a00*/  IMAD.MOV.U32 R9, RZ, RZ, RZ ;  /* 0x000000ffff097224 */ /* 0x000fe200078e00ff */
[----:B------:R-:W3:Y:S01]  /*1a10*/  LDCU UR41, c[0x0][0x370] ;  /* 0x00006e00ff2977ac */ /* 0x000ee20008000800 */
[----:B------:R-:W-:Y:S01]  /*1a20*/  IMAD.MOV.U32 R8, RZ, RZ, 0x1 ;  /* 0x00000001ff087424 */ /* 0x000fe200078e00ff */
[----:B------:R-:W4:Y:S01]  /*1a30*/  LDCU.64 UR30, c[0x0][0x348] ;  /* 0x00006900ff1e77ac */ /* 0x000f220008000a00 */
[----:B------:R-:W1:Y:S01]  /*1a40*/  LDCU UR39, c[0x0][0x374] ;  /* 0x00006e80ff2777ac */ /* 0x000e620008000800 */
[----:B--2---:R-:W-:-:S02]  /*1a50*/  UIADD3 UR5, UPT, UPT, UR6, 0x3f, URZ ;  /* 0x0000003f06057890 */ /* 0x004fc4000fffe0ff */
[----:B------:R-:W-:Y:S02]  /*1a60*/  UIADD3 UR47, UPT, UPT, UR6, 0x7e, URZ ;  /* 0x0000007e062f7890 */ /* 0x000fe4000fffe0ff */
[----:B------:R-:W-:Y:S02]  /*1a70*/  USHF.R.S32.HI UR4, URZ, 0x1f, UR5 ;  /* 0x0000001fff047899 */ /* 0x000fe40008011405 */
[----:B------:R-:W-:Y:S02]  /*1a80*/  USEL UR26, UR33, 0x2, UP1 ;  /* 0x00000002211a7887 */ /* 0x000fe40008800000 */
[----:B------:R-:W-:Y:S02]  /*1a90*/  ULEA.HI UR4, UR4, UR5, URZ, 0x6 ;  /* 0x0000000504047291 */ /* 0x000fe4000f8f30ff */
[----:B------:R-:W-:Y:S02]  /*1aa0*/  USHF.L.U32 UR5, UR34, 0x5, URZ ;  /* 0x0000000522057899 */ /* 0x000fe400080006ff */
[----:B------:R-:W-:-:S02]  /*1ab0*/  USHF.R.S32.HI UR43, URZ, 0x6, UR4 ;  /* 0x00000006ff2b7899 */ /* 0x000fc40008011404 */
[----:B------:R-:W-:Y:S02]  /*1ac0*/  UIADD3 UR4, UPT, UPT, UR6, -0x1, URZ ;  /* 0xffffffff06047890 */ /* 0x000fe4000fffe0ff */
[----:B------:R-:W-:Y:S02]  /*1ad0*/  UISETP.LT.U32.AND UP0, UPT, UR43, 0xd, UPT ;  /* 0x0000000d2b00788c */ /* 0x000fe4000bf01070 */
[----:B------:R-:W-:Y:S02]  /*1ae0*/  UISETP.GE.U32.AND UP2, UPT, UR4, -0x7f, UPT ;  /* 0xffffff810400788c */ /* 0x000fe4000bf46070 */
[----:B------:R-:W-:Y:S02]  /*1af0*/  USEL UR42, UR43, 0xd, UP0 ;  /* 0x0000000d2b2a7887 */ /* 0x000fe40008000000 */
[----:B------:R-:W-:Y:S02]  /*1b00*/  ULOP3.LUT UR44, UR5, 0x20, URZ, 0xe2, !UPT ;  /* 0x00000020052c7892 */ /* 0x000fe4000f8ee2ff */
[----:B------:R-:W-:-:S02]  /*1b10*/  UIADD3 UR25, UPT, UPT, UR42, -0x1, URZ ;  /* 0xffffffff2a197890 */ /* 0x000fc4000fffe0ff */
[----:B------:R-:W-:Y:S01]  /*1b20*/  UIADD3 UR45, UPT, UPT, UR43, -UR42, URZ ;  /* 0x8000002a2b2d7290 */ /* 0x000fe2000fffe0ff */
[----:B------:R-:W-:Y:S02]  /*1b30*/  UMOV UR5, URZ ;  /* 0x000000ff00057c82 */ /* 0x000fe40008000000 */
[----:B------:R-:W-:-:S04]  /*1b40*/  @UP2 UIADD3 UR25, UPT, UPT, UR42, URZ, URZ ;  /* 0x000000ff2a192290 */ /* 0x000fc8000fffe0ff */
[----:B-1-34-:R-:W-:-:S12]  /*1b50*/  UIADD3 UR25, UPT, UPT, UR25, 0x1, URZ ;  /* 0x0000000119197890 */ /* 0x01afd8000fffe0ff */
.L_x_43:
[----:B------:R-:W-:Y:S01]  /*1b60*/  UISETP.NE.AND UP0, UPT, UR54, URZ, UPT ;  /* 0x000000ff3600728c */ /* 0x000fe2000bf05270 */
[----:B------:R-:W1:Y:S08]  /*1b70*/  S2UR UR54, SR_CgaCtaId ;  /* 0x00000000003679c3 */ /* 0x000e700000008800 */
[----:B------:R-:W-:Y:S05]  /*1b80*/  BRA.U UP0, `(.L_x_24) ;  /* 0x0000000100347547 */ /* 0x000fea000b800000 */
[----:B------:R-:W2:Y:S01]  /*1b90*/  S2R R0, SR_CgaCtaId ;  /* 0x0000000000007919 */ /* 0x000ea20000008800 */
[----:B------:R-:W-:-:S04]  /*1ba0*/  MOV R2, 0x400 ;  /* 0x0000040000027802 */ /* 0x000fc80000000f00 */
[----:B--2---:R-:W-:Y:S02]  /*1bb0*/  LEA R0, R0, R2, 0x18 ;  /* 0x0000000200007211 */ /* 0x004fe400078ec0ff */
[----:B------:R-:W-:-:S03]  /*1bc0*/  SHF.L.U32 R2, R8, 0x1f, RZ ;  /* 0x0000001f08027819 */ /* 0x000fc600000006ff */
[----:B------:R-:W-:-:S04]  /*1bd0*/  IMAD R0, R9, 0x8, R0 ;  /* 0x0000000809007824 */ /* 0x000fc800078e0200 */
[----:B------:R-:W2:Y:S02]  /*1be0*/  SYNCS.PHASECHK.TRANS64.TRYWAIT P0, [R0+URZ+0x180], R2 ;  /* 0x00018002000075a7 */ /* 0x000ea400080011ff */
[----:B--2---:R-:W-:Y:S05]  /*1bf0*/  @!P0 BRA `(.L_x_25) ;  /* 0x0000006000808947 */ /* 0x004fea0003800000 */
.L_x_132:
[----:B------:R-:W-:Y:S01]  /*1c00*/  VIADD R9, R9, 0x1 ;  /* 0x0000000109097836 */ /* 0x000fe20000000000 */
[----:B------:R2:W-:Y:S04]  /*1c10*/  SYNCS.ARRIVE.TRANS64.A1T0 RZ, [R0+URZ+0x170], RZ ;  /* 0x000170ff00ff79a7 */ /* 0x0005e800081000ff */
[----:B------:R-:W-:-:S04]  /*1c20*/  ISETP.NE.AND P0, PT, R9, 0x2, PT ;  /* 0x000000020900780c */ /* 0x000fc80003f05270 */
[----:B------:R-:W-:Y:S02]  /*1c30*/  SEL R9, R9, RZ, P0 ;  /* 0x000000ff09097207 */ /* 0x000fe40000000000 */
[----:B--2---:R-:W-:-:S04]  /*1c40*/  SEL R0, RZ, 0x1, P0 ;  /* 0x00000001ff007807 */ /* 0x004fc80000000000 */
[----:B------:R-:W-:-:S07]  /*1c50*/  LOP3.LUT R8, R8, R0, RZ, 0x3c, !PT ;  /* 0x0000000008087212 */ /* 0x000fce00078e3cff */
.L_x_24:
[----:B------:R-:W-:Y:S01]  /*1c60*/  UMOV UR6, 0x400 ;  /* 0x0000040000067882 */ /* 0x000fe20000000000 */
[----:B------:R-:W-:Y:S01]  /*1c70*/  SHF.L.U32 R0, R12, 0x1f, RZ ;  /* 0x0000001f0c007819 */ /* 0x000fe200000006ff */
[----:B-1----:R-:W-:Y:S02]  /*1c80*/  ULEA UR6, UR54, UR6, 0x18 ;  /* 0x0000000636067291 */ /* 0x002fe4000f8ec0ff */
[----:B------:R-:W-:Y:S02]  /*1c90*/  UISETP.GE.U32.AND UP0, UPT, UR47, 0x7f, UPT ;  /* 0x0000007f2f00788c */ /* 0x000fe4000bf06070 */
[----:B------:R-:W-:Y:S02]  /*1ca0*/  ULEA UR4, UR5, UR6, 0x3 ;  /* 0x0000000605047291 */ /* 0x000fe4000f8e18ff */
[----:B------:R-:W-:Y:S02]  /*1cb0*/  ULEA UR11, UR32, UR46, 0x2 ;  /* 0x0000002e200b7291 */ /* 0x000fe4000f8e10ff */
[----:B------:R-:W-:-:S02]  /*1cc0*/  ULEA UR35, UR29, UR44, 0x6 ;  /* 0x0000002c1d237291 */ /* 0x000fc4000f8e30ff */
[----:B------:R-:W-:Y:S01]  /*1cd0*/  USHF.L.U32 UR11, UR11, 0x4, URZ ;  /* 0x000000040b0b7899 */ /* 0x000fe200080006ff */
[----:B------:R-:W-:Y:S02]  /*1ce0*/  UMOV UR13, URZ ;  /* 0x000000ff000d7c82 */ /* 0x000fe40008000000 */
[----:B------:R1:W2:Y:S01]  /*1cf0*/  SYNCS.PHASECHK.TRANS64.TRYWAIT P0, [UR4+0x68], R0 ;  /* 0x00006800ff0075a7 */ /* 0x0002a20008001104 */
[----:B------:R-:W-:Y:S08]  /*1d00*/  BRA.U !UP0, `(.L_x_26) ;  /* 0x0000000108cc7547 */ /* 0x000ff0000b800000 */
[----:B------:R-:W-:Y:S01]  /*1d10*/  UMOV UR7, URZ ;  /* 0x000000ff00077c82 */ /* 0x000fe20008000000 */
[----:B------:R-:W-:-:S05]  /*1d20*/  UMOV UR4, UR5 ;  /* 0x0000000500047c82 */ /* 0x000fca0008000000 */
.L_x_32:
[----:B------:R-:W-:Y:S01]  /*1d30*/  ULEA UR33, UR4, UR6, 0x3 ;  /* 0x0000000604217291 */ /* 0x000fe2000f8e18ff */
[----:B------:R-:W-:Y:S01]  /*1d40*/  @!P3 MOV R2, 0x4000 ;  /* 0x000040000002b802 */ /* 0x000fe20000000f00 */
[----:B--2-4-:R-:W-:Y:S10]  /*1d50*/  @P0 BRA `(.L_x_27) ;  /* 0x00000000000c0947 */ /* 0x014ff40003800000 */
[----:B------:R-:W-:-:S04]  /*1d60*/  SHF.L.U32 R3, R12, 0x1f, RZ ;  /* 0x0000001f0c037819 */ /* 0x000fc800000006ff */
[----:B------:R-:W2:Y:S02]  /*1d70*/  SYNCS.PHASECHK.TRANS64.TRYWAIT P0, [UR33+0x68], R3 ;  /* 0x00006803ff0075a7 */ /* 0x000ea40008001121 */
[----:B--2---:R-:W-:Y:S05]  /*1d80*/  @!P0 BRA `(.L_x_28) ;  /* 0x0000006000308947 */ /* 0x004fea0003800000 */
.L_x_27:
[----:B------:R2:W-:Y:S01]  /*1d90*/  @!P3 SYNCS.ARRIVE.TRANS64 RZ, [UR33], R2 ;  /* 0x00000002ffffb9a7 */ /* 0x0005e20008000021 */
[----:B------:R-:W-:-:S04]  /*1da0*/  ULOP3.LUT UR5, UR26, 0x2, URZ, 0xfc, !UPT ;  /* 0x000000021a057892 */ /* 0x000fc8000f8efcff */
[----:B------:R-:W-:-:S09]  /*1db0*/  UISETP.NE.AND UP0, UPT, UR5, 0x2, UPT ;  /* 0x000000020500788c */ /* 0x000fd2000bf05270 */
[----:B------:R-:W-:Y:S05]  /*1dc0*/  BRA.U UP0, `(.L_x_29) ;  /* 0x0000000100047547 */ /* 0x000fea000b800000 */
[----:B------:R-:W-:Y:S05]  /*1dd0*/  BPT.TRAP 0x1 ;  /* 0x000000040000795c */ /* 0x000fea0000300000 */
.L_x_29:
[----:B------:R-:W-:Y:S04]  /*1de0*/  BSSY.RECONVERGENT B0, `(.L_x_30) ;  /* 0x0000003000007945 */ /* 0x000fe80003800200 */
[----:B------:R-:W-:Y:S05]  /*1df0*/  @P2 BRA `(.L_x_31) ;  /* 0x0000000000042947 */ /* 0x000fea0003800000 */
[----:B------:R-:W-:Y:S05]  /*1e00*/  BPT.TRAP 0x1 ;  /* 0x000000040000795c */ /* 0x000fea0000300000 */
.L_x_31:
[----:B------:R-:W-:Y:S05]  /*1e10*/  BSYNC.RECONVERGENT B0 ;  /* 0x0000000000007941 */ /* 0x000fea0003800200 */
.L_x_30:
[----:B------:R-:W-:Y:S02]  /*1e20*/  UIADD3 UR5, UPT, UPT, UR4, 0x1, URZ ;  /* 0x0000000104057890 */ /* 0x000fe4000fffe0ff */
[----:B------:R-:W-:Y:S02]  /*1e30*/  USHF.L.U32 UR4, UR4, 0xc, URZ ;  /* 0x0000000c04047899 */ /* 0x000fe400080006ff */
[----:B------:R-:W-:Y:S02]  /*1e40*/  UISETP.NE.AND UP0, UPT, UR5, 0xd, UPT ;  /* 0x0000000d0500788c */ /* 0x000fe4000bf05270 */
[----:B------:R-:W-:Y:S02]  /*1e50*/  ULOP3.LUT UR32, UR28, UR4, URZ, 0xfc, !UPT ;  /* 0x000000041c207292 */ /* 0x000fe4000f8efcff */
[----:B------:R-:W-:Y:S02]  /*1e60*/  USEL UR9, URZ, 0x1, UP0 ;  /* 0x00000001ff097887 */ /* 0x000fe40008000000 */
[----:B------:R-:W-:-:S02]  /*1e70*/  USEL UR5, UR5, URZ, UP0 ;  /* 0x000000ff05057287 */ /* 0x000fc40008000000 */
[----:B------:R-:W-:Y:S02]  /*1e80*/  UIADD3 UR14, UP0, UPT, UR30, 0x180, URZ ;  /* 0x000001801e0e7890 */ /* 0x000fe4000ff1e0ff */
[----:B------:R-:W-:Y:S01]  /*1e90*/  ULEA UR8, UR5, UR6, 0x3 ;  /* 0x0000000605087291 */ /* 0x000fe2000f8e18ff */
[----:B------:R-:W-:Y:S01]  /*1ea0*/  LOP3.LUT R12, R12, UR9, RZ, 0x3c, !PT ;  /* 0x000000090c0c7c12 */ /* 0x000fe2000f8e3cff */
[----:B------:R-:W-:Y:S02]  /*1eb0*/  ULOP3.LUT UR4, UR27, UR4, URZ, 0xfc, !UPT ;  /* 0x000000041b047292 */ /* 0x000fe4000f8efcff */
[----:B------:R-:W-:Y:S01]  /*1ec0*/  USHF.L.U32 UR34, UR7, 0x6, URZ ;  /* 0x0000000607227899 */ /* 0x000fe200080006ff */
[----:B-1----:R-:W-:Y:S01]  /*1ed0*/  SHF.L.U32 R0, R12, 0x1f, RZ ;  /* 0x0000001f0c007819 */ /* 0x002fe200000006ff */
[----:B------:R-:W-:Y:S02]  /*1ee0*/  UIADD3 UR7, UPT, UPT, UR7, 0x1, URZ ;  /* 0x0000000107077890 */ /* 0x000fe4000fffe0ff */
[----:B------:R-:W-:Y:S01]  /*1ef0*/  UIADD3 UR16, UP1, UPT, UR30, 0x80, URZ ;  /* 0x000000801e107890 */ /* 0x000fe2000ff3e0ff */
[----:B------:R3:W4:Y:S01]  /*1f00*/  SYNCS.PHASECHK.TRANS64.TRYWAIT P0, [UR8+0x68], R0 ;  /* 0x00006800ff0075a7 */ /* 0x0007220008001108 */
[----:B------:R-:W-:-:S02]  /*1f10*/  ULEA UR32, UR32, UR6, 0x1 ;  /* 0x0000000620207291 */ /* 0x000fc4000f8e08ff */
[----:B------:R-:W-:Y:S02]  /*1f20*/  ULEA UR4, UR4, UR6, 0x1 ;  /* 0x0000000604047291 */ /* 0x000fe4000f8e08ff */
[----:B------:R-:W-:Y:S02]  /*1f30*/  UIADD3.X UR15, UPT, UPT, URZ, UR31, URZ, UP0, !UPT ;  /* 0x0000001fff0f7290 */ /* 0x000fe400087fe4ff */
[----:B------:R-:W-:Y:S02]  /*1f40*/  UISETP.NE.AND UP0, UPT, UR7, UR25, UPT ;  /* 0x000000190700728c */ /* 0x000fe4000bf05270 */
[----:B------:R-:W-:Y:S02]  /*1f50*/  UIADD3.X UR17, UPT, UPT, URZ, UR31, URZ, UP1, !UPT ;  /* 0x0000001fff117290 */ /* 0x000fe40008ffe4ff */
[----:B------:R-:W-:Y:S02]  /*1f60*/  UIADD3 UR32, UPT, UPT, UR32, 0x3400, URZ ;  /* 0x0000340020207890 */ /* 0x000fe4000fffe0ff */
[----:B------:R-:W-:-:S02]  /*1f70*/  UIADD3 UR8, UPT, UPT, UR4, 0x1d400, URZ ;  /* 0x0001d40004087890 */ /* 0x000fc4000fffe0ff */
[----:B------:R-:W-:Y:S02]  /*1f80*/  UPRMT UR13, URZ, 0x5410, UR24 ;  /* 0x00005410ff0d7896 */ /* 0x000fe40008000018 */
[----:B------:R-:W-:Y:S01]  /*1f90*/  UPRMT UR4, URZ, 0x5410, UR21 ;  /* 0x00005410ff047896 */ /* 0x000fe20008000015 */
[----:B------:R-:W-:Y:S01]  /*1fa0*/  UMOV UR18, 0x0 ;  /* 0x0000000000127882 */ /* 0x000fe20000000000 */
[----:B------:R-:W-:Y:S01]  /*1fb0*/  UMOV UR19, 0x10000000 ;  /* 0x1000000000137882 */ /* 0x000fe20000000000 */
[----:B------:R-:W-:Y:S01]  /*1fc0*/  UMOV UR12, UR36 ;  /* 0x00000024000c7c82 */ /* 0x000fe20008000000 */
[----:B------:R-:W-:Y:S01]  /*1fd0*/  UMOV UR9, UR33 ;  /* 0x0000002100097c82 */ /* 0x000fe20008000000 */
[----:B------:R-:W-:Y:S02]  /*1fe0*/  UMOV UR10, UR34 ;  /* 0x00000022000a7c82 */ /* 0x000fe40008000000 */
[----:B------:R1:W-:Y:S02]  /*1ff0*/  UTMALDG.3D.MULTICAST [UR32], [UR16], UR13, desc[UR18] ;  /* 0x00001220100073b4 */ /* 0x0003e4000801180d */
[----:B------:R2:W-:Y:S01]  /*2000*/  UTMALDG.3D.MULTICAST [UR8], [UR14], UR4, desc[UR18] ;  /* 0x000012080e0073b4 */ /* 0x0005e20008011804 */
[----:B-1----:R-:W-:Y:S01]  /*2010*/  UMOV UR13, UR25 ;  /* 0x00000019000d7c82 */ /* 0x002fe20008000000 */
[----:B--2---:R-:W-:Y:S01]  /*2020*/  UMOV UR4, UR5 ;  /* 0x0000000500047c82 */ /* 0x004fe20008000000 */
[----:B---3--:R-:W-:Y:S05]  /*2030*/  BRA.U UP0, `(.L_x_32) ;  /* 0xfffffffd003c7547 */ /* 0x008fea000b83ffff */
.L_x_26:
[----:B------:R-:W-:Y:S01]  /*2040*/  ULEA UR4, UR5, UR6, 0x3 ;  /* 0x0000000605047291 */ /* 0x000fe2000f8e18ff */
[----:B-1----:R-:W-:Y:S01]  /*2050*/  SHF.L.U32 R0, R12, 0x1f, RZ ;  /* 0x0000001f0c007819 */ /* 0x002fe200000006ff */
[----:B------:R-:W-:Y:S01]  /*2060*/  @!P1 SYNCS.ARRIVE.TRANS64.A1T0 RZ, [UR6+0x108], RZ ;  /* 0x000108ffffff99a7 */ /* 0x000fe20008100006 */
[----:B------:R-:W-:-:S06]  /*2070*/  UISETP.GT.AND UP0, UPT, UR43, UR42, UPT ;  /* 0x0000002a2b00728c */ /* 0x000fcc000bf04270 */
[----:B--2-4-:R1:W2:Y:S03]  /*2080*/  SYNCS.PHASECHK.TRANS64.TRYWAIT P0, [UR4+0x68], R0 ;  /* 0x00006800ff0075a7 */ /* 0x0142a60008001104 */
[----:B------:R-:W-:Y:S05]  /*2090*/  BRA.U !UP0, `(.L_x_33) ;  /* 0x0000000108d07547 */ /* 0x000fea000b800000 */
[----:B------:R-:W-:Y:S01]  /*20a0*/  UIADD3 UR29, UPT, UPT, UR45, UR13, URZ ;  /* 0x0000000d2d1d7290 */ /* 0x000fe2000fffe0ff */
[----:B------:R-:W-:-:S11]  /*20b0*/  UMOV UR4, UR5 ;  /* 0x0000000500047c82 */ /* 0x000fd60008000000 */
.L_x_39:
[----:B------:R-:W-:Y:S01]  /*20c0*/  ULEA UR17, UR4, UR6, 0x3 ;  /* 0x0000000604117291 */ /* 0x000fe2000f8e18ff */
[----:B--2---:R-:W-:Y:S01]  /*20d0*/  @!P3 MOV R2, 0x4000 ;  /* 0x000040000002b802 */ /* 0x004fe20000000f00 */
[----:B--2-4-:R-:W-:Y:S10]  /*20e0*/  @P0 BRA `(.L_x_34) ;  /* 0x00000000000c0947 */ /* 0x014ff40003800000 */
[----:B------:R-:W-:-:S04]  /*20f0*/  SHF.L.U32 R3, R12, 0x1f, RZ ;  /* 0x0000001f0c037819 */ /* 0x000fc800000006ff */
[----:B------:R-:W2:Y:S02]  /*2100*/  SYNCS.PHASECHK.TRANS64.TRYWAIT P0, [UR17+0x68], R3 ;  /* 0x00006803ff0075a7 */ /* 0x000ea40008001111 */
[----:B--2---:R-:W-:Y:S05]  /*2110*/  @!P0 BRA `(.L_x_35) ;  /* 0x0000005c00648947 */ /* 0x004fea0003800000 */
.L_x_34:
[----:B------:R2:W-:Y:S01]  /*2120*/  @!P3 SYNCS.ARRIVE.TRANS64 RZ, [UR17], R2 ;  /* 0x00000002ffffb9a7 */ /* 0x0005e20008000011 */
[----:B------:R-:W-:-:S04]  /*2130*/  ULOP3.LUT UR5, UR26, 0x2, URZ, 0xfc, !UPT ;  /* 0x000000021a057892 */ /* 0x000fc8000f8efcff */
[----:B------:R-:W-:-:S09]  /*2140*/  UISETP.NE.AND UP0, UPT, UR5, 0x2, UPT ;  /* 0x000000020500788c */ /* 0x000fd2000bf05270 */
[----:B------:R-:W-:Y:S05]  /*2150*/  BRA.U UP0, `(.L_x_36) ;  /* 0x0000000100047547 */ /* 0x000fea000b800000 */
[----:B------:R-:W-:Y:S05]  /*2160*/  BPT.TRAP 0x1 ;  /* 0x000000040000795c */ /* 0x000fea0000300000 */
.L_x_36:
[----:B------:R-:W-:Y:S04]  /*2170*/  BSSY.RECONVERGENT B0, `(.L_x_37) ;  /* 0x0000003000007945 */ /* 0x000fe80003800200 */
[----:B------:R-:W-:Y:S05]  /*2180*/  @P2 BRA `(.L_x_38) ;  /* 0x0000000000042947 */ /* 0x000fea0003800000 */
[----:B------:R-:W-:Y:S05]  /*2190*/  BPT.TRAP 0x1 ;  /* 0x000000040000795c */ /* 0x000fea0000300000 */
.L_x_38:
[----:B------:R-:W-:Y:S05]  /*21a0*/  BSYNC.RECONVERGENT B0 ;  /* 0x0000000000007941 */ /* 0x000fea0003800200 */
.L_x_37:
[----:B------:R-:W-:Y:S02]  /*21b0*/  UIADD3 UR5, UPT, UPT, UR4, 0x1, URZ ;  /* 0x0000000104057890 */ /* 0x000fe4000fffe0ff */
[----:B------:R-:W-:Y:S02]  /*21c0*/  USHF.L.U32 UR4, UR4, 0xc, URZ ;  /* 0x0000000c04047899 */ /* 0x000fe400080006ff */
[----:B------:R-:W-:Y:S02]  /*21d0*/  UISETP.NE.AND UP0, UPT, UR5, 0xd, UPT ;  /* 0x0000000d0500788c */ /* 0x000fe4000bf05270 */
[----:B------:R-:W-:Y:S02]  /*21e0*/  USHF.L.U32 UR18, UR13, 0x6, URZ ;  /* 0x000000060d127899 */ /* 0x000fe400080006ff */
[----:B------:R-:W-:Y:S02]  /*21f0*/  USEL UR8, URZ, 0x1, UP0 ;  /* 0x00000001ff087887 */ /* 0x000fe40008000000 */
[----:B------:R-:W-:-:S02]  /*2200*/  USEL UR5, UR5, URZ, UP0 ;  /* 0x000000ff05057287 */ /* 0x000fc40008000000 */
[----:B------:R-:W-:Y:S02]  /*2210*/  UIADD3 UR22, UP0, UPT, UR30, 0x180, URZ ;  /* 0x000001801e167890 */ /* 0x000fe4000ff1e0ff */
[----:B------:R-:W-:Y:S01]  /*2220*/  ULEA UR7, UR5, UR6, 0x3 ;  /* 0x0000000605077291 */ /* 0x000fe2000f8e18ff */
[----:B------:R-:W-:Y:S01]  /*2230*/  LOP3.LUT R12, R12, UR8, RZ, 0x3c, !PT ;  /* 0x000000080c0c7c12 */ /* 0x000fe2000f8e3cff */
[----:B------:R-:W-:Y:S02]  /*2240*/  ULOP3.LUT UR8, UR27, UR4, URZ, 0xfc, !UPT ;  /* 0x000000041b087292 */ /* 0x000fe4000f8efcff */
[----:B------:R-:W-:Y:S01]  /*2250*/  UIADD3 UR13, UPT, UPT, UR13, 0x1, URZ ;  /* 0x000000010d0d7890 */ /* 0x000fe2000fffe0ff */
[----:B-1----:R-:W-:Y:S01]  /*2260*/  SHF.L.U32 R0, R12, 0x1f, RZ ;  /* 0x0000001f0c007819 */ /* 0x002fe200000006ff */
[----:B------:R-:W-:Y:S02]  /*2270*/  UIADD3 UR14, UP1, UPT, UR30, 0x80, URZ ;  /* 0x000000801e0e7890 */ /* 0x000fe4000ff3e0ff */
[----:B------:R-:W-:Y:S01]  /*2280*/  UIADD3.X UR23, UPT, UPT, URZ, UR31, URZ, UP0, !UPT ;  /* 0x0000001fff177290 */ /* 0x000fe200087fe4ff */
[----:B------:R3:W4:Y:S01]  /*2290*/  SYNCS.PHASECHK.TRANS64.TRYWAIT P0, [UR7+0x68], R0 ;  /* 0x00006800ff0075a7 */ /* 0x0007220008001107 */
[----:B------:R-:W-:-:S02]  /*22a0*/  ULOP3.LUT UR7, UR28, UR4, URZ, 0xfc, !UPT ;  /* 0x000000041c077292 */ /* 0x000fc4000f8efcff */
[----:B------:R-:W-:Y:S02]  /*22b0*/  ULEA UR8, UR8, UR6, 0x1 ;  /* 0x0000000608087291 */ /* 0x000fe4000f8e08ff */
[----:B------:R-:W-:Y:S02]  /*22c0*/  ULEA UR7, UR7, UR6, 0x1 ;  /* 0x0000000607077291 */ /* 0x000fe4000f8e08ff */
[----:B------:R-:W-:Y:S02]  /*22d0*/  UISETP.NE.AND UP0, UPT, UR13, UR29, UPT ;  /* 0x0000001d0d00728c */ /* 0x000fe4000bf05270 */
[----:B------:R-:W-:Y:S02]  /*22e0*/  UIADD3 UR16, UPT, UPT, UR7, 0x3400, URZ ;  /* 0x0000340007107890 */ /* 0x000fe4000fffe0ff */
[----:B------:R-:W-:Y:S02]  /*22f0*/  UIADD3.X UR15, UPT, UPT, URZ, UR31, URZ, UP1, !UPT ;  /* 0x0000001fff0f7290 */ /* 0x000fe40008ffe4ff */
[----:B------:R-:W-:-:S02]  /*2300*/  UPRMT UR7, URZ, 0x5410, UR24 ;  /* 0x00005410ff077896 */ /* 0x000fc40008000018 */
[----:B------:R-:W-:Y:S02]  /*2310*/  UIADD3 UR8, UPT, UPT, UR8, 0x1d400, URZ ;  /* 0x0001d40008087890 */ /* 0x000fe4000fffe0ff */
[----:B------:R-:W-:Y:S01]  /*2320*/  UPRMT UR4, URZ, 0x5410, UR21 ;  /* 0x00005410ff047896 */ /* 0x000fe20008000015 */
[----:B------:R-:W-:Y:S01]  /*2330*/  UMOV UR32, 0x0 ;  /* 0x0000000000207882 */ /* 0x000fe20000000000 */
[----:B------:R-:W-:Y:S01]  /*2340*/  UMOV UR33, 0x10000000 ;  /* 0x1000000000217882 */ /* 0x000fe20000000000 */
[----:B------:R-:W-:Y:S01]  /*2350*/  UMOV UR19, UR35 ;  /* 0x0000002300137c82 */ /* 0x000fe20008000000 */
[----:B------:R-:W-:Y:S01]  /*2360*/  UMOV UR20, UR36 ;  /* 0x0000002400147c82 */ /* 0x000fe20008000000 */
[----:B------:R-:W-:Y:S01]  /*2370*/  UMOV UR12, UR36 ;  /* 0x00000024000c7c82 */ /* 0x000fe20008000000 */
[----:B------:R-:W-:Y:S01]  /*2380*/  UMOV UR9, UR17 ;  /* 0x0000001100097c82 */ /* 0x000fe20008000000 */
[----:B------:R-:W-:Y:S01]  /*2390*/  UMOV UR10, UR18 ;  /* 0x00000012000a7c82 */ /* 0x000fe20008000000 */
[----:B------:R-:W-:Y:S01]  /*23a0*/  UTMALDG.3D.MULTICAST [UR16], [UR14], UR7, desc[UR32] ;  /* 0x000020100e0073b4 */ /* 0x000fe20008011807 */
[----:B------:R1:W-:Y:S02]  /*23b0*/  UTMALDG.3D.MULTICAST [UR8], [UR22], UR4, desc[UR32] ;  /* 0x00002008160073b4 */ /* 0x0003e40008011804 */
[----:B-1----:R-:W-:Y:S01]  /*23c0*/  UMOV UR4, UR5 ;  /* 0x0000000500047c82 */ /* 0x002fe20008000000 */
[----:B---3--:R-:W-:Y:S05]  /*23d0*/  BRA.U UP0, `(.L_x_39) ;  /* 0xfffffffd00387547 */ /* 0x008fea000b83ffff */
.L_x_33:
[C---:B------:R-:W-:Y:S01]  /*23e0*/  LEA R3, R11.reuse, UR6, 0x3 ;  /* 0x000000060b037c11 */ /* 0x040fe2000f8e18ff */
[----:B------:R-:W-:Y:S01]  /*23f0*/  NOP ;  /* 0x0000000000007918 */ /* 0x000fe20000000000 */
[----:B-1----:R-:W-:Y:S02]  /*2400*/  SHF.L.U32 R0, R10, 0x1f, RZ ;  /* 0x0000001f0a007819 */ /* 0x002fe400000006ff */
[----:B------:R-:W-:Y:S02]  /*2410*/  LEA R4, R11, UR6, 0x4 ;  /* 0x000000060b047c11 */ /* 0x000fe4000f8e20ff */
[----:B--2-4-:R-:W1:Y:S02]  /*2420*/  SYNCS.PHASECHK.TRANS64.TRYWAIT P0, [R3+URZ+0x110], R0 ;  /* 0x00011000030075a7 */ /* 0x014e6400080011ff */
[----:B-1----:R-:W-:Y:S05]  /*2430*/  @!P0 BRA `(.L_x_40) ;  /* 0x0000005800b48947 */ /* 0x002fea0003800000 */
.L_x_135:
[----:B------:R-:W2:Y:S01]  /*2440*/  LDS.128 R4, [R4+0x1a0] ;  /* 0x0001a00004047984 */ /* 0x000ea20000000c00 */
[----:B------:R-:W-:Y:S01]  /*2450*/  UISETP.GE.AND UP0, UPT, UR40, 0x1, UPT ;  /* 0x000000012800788c */ /* 0x000fe2000bf06270 */
[----:B------:R-:W-:Y:S01]  /*2460*/  @!PT LDS RZ, [RZ] ;  /* 0x00000000fffff984 */ /* 0x000fe20000000800 */
[----:B------:R-:W-:Y:S01]  /*2470*/  @!PT LDS RZ, [RZ] ;  /* 0x00000000fffff984 */ /* 0x000fe20000000800 */
[----:B------:R-:W-:Y:S01]  /*2480*/  @!PT LDS RZ, [RZ] ;  /* 0x00000000fffff984 */ /* 0x000fe20000000800 */
[----:B------:R-:W-:Y:S01]  /*2490*/  @!PT LDS RZ, [RZ] ;  /* 0x00000000fffff984 */ /* 0x000fe20000000800 */
[----:B------:R3:W-:Y:S06]  /*24a0*/  MEMBAR.ALL.CTA ;  /* 0x0000000000007992 */ /* 0x0007ec0000008000 */
[----:B---3--:R-:W3:Y:S01]  /*24b0*/  FENCE.VIEW.ASYNC.S ;  /* 0x00000000000073c6 */ /* 0x008ee20000000000 */
[----:B--2---:R-:W-:-:S13]  /*24c0*/  LOP3.LUT P0, RZ, R6, 0x1, RZ, 0xc0, !PT ;  /* 0x0000000106ff7812 */ /* 0x004fda000780c0ff */
[----:B---3--:R-:W-:Y:S01]  /*24d0*/  VOTEU.ANY UP1, P0 ;  /* 0x0000000000ff7886 */ /* 0x008fe20000020100 */
[----:B------:R-:W-:-:S13]  /*24e0*/  PLOP3.LUT P0, PT, PT, PT, UP1, 0x80, 0x8 ;  /* 0x000000000008781c */ /* 0x000fda0003f0f018 */
[----:B-1----:R-:W-:Y:S02]  /*24f0*/  @P0 LOP3.LUT R0, R5, 0xffff, RZ, 0xc0, !PT ;  /* 0x0000ffff05000812 */ /* 0x002fe400078ec0ff */
[----:B------:R-:W-:Y:S02]  /*2500*/  @P0 MOV R2, R4 ;  /* 0x0000000400020202 */ /* 0x000fe40000000f00 */
[----:B------:R-:W-:Y:S01]  /*2510*/  @P0 R2UR UR7, R0 ;  /* 0x00000000000702ca */ /* 0x000fe200000e0000 */
[----:B------:R-:W-:Y:S01]  /*2520*/  VIADD R0, R3, 0x120 ;  /* 0x0000012003007836 */ /* 0x000fe20000000000 */
[----:B------:R-:W-:Y:S02]  /*2530*/  @P0 SHF.R.U32.HI R4, RZ, 0x10, R5 ;  /* 0x00000010ff040819 */ /* 0x000fe40000011605 */
[----:B------:R-:W-:Y:S02]  /*2540*/  @P0 R2UR UR8, R2 ;  /* 0x00000000020802ca */ /* 0x000fe400000e0000 */
[----:B------:R-:W-:-:S02]  /*2550*/  PRMT R0, RZ, 0x654, R0 ;  /* 0x00000654ff007816 */ /* 0x000fc40000000000 */
[----:B------:R-:W-:Y:S02]  /*2560*/  @P0 R2UR UR4, R4 ;  /* 0x00000000040402ca */ /* 0x000fe400000e0000 */
[----:B------:R1:W-:Y:S03]  /*2570*/  SYNCS.ARRIVE.TRANS64.RED.A1T0 RZ, [R0+URZ], RZ ;  /* 0x000000ff00ff79a7 */ /* 0x0003e600081004ff */
[----:B------:R-:W-:-:S04]  /*2580*/  @UP1 UMOV UR37, UR7 ;  /* 0x0000000700251c82 */ /* 0x000fc80008000000 */
[----:B------:R-:W-:-:S04]  /*2590*/  @UP1 UMOV UR38, UR8 ;  /* 0x0000000800261c82 */ /* 0x000fc80008000000 */
[----:B------:R-:W-:Y:S01]  /*25a0*/  @UP1 UMOV UR36, UR4 ;  /* 0x0000000400241c82 */ /* 0x000fe20008000000 */
[----:B------:R-:W-:Y:S05]  /*25b0*/  BRA.U !UP0, `(.L_x_41) ;  /* 0x0000000108d47547 */ /* 0x000fea000b800000 */
[----:B------:R-:W2:Y:S01]  /*25c0*/  LDCU.128 UR12, c[0x0][0xb10] ;  /* 0x00016200ff0c77ac */ /* 0x000ea20008000c00 */
[----:B------:R-:W3:Y:S01]  /*25d0*/  LDCU UR29, c[0x0][0xb20] ;  /* 0x00016400ff1d77ac */ /* 0x000ee20008000800 */
[----:B------:R-:W4:Y:S01]  /*25e0*/  LDCU UR20, c[0x0][0xb0c] ;  /* 0x00016180ff1477ac */ /* 0x000f220008000800 */
[----:B------:R-:W1:Y:S01]  /*25f0*/  LDCU.64 UR10, c[0x0][0xb28] ;  /* 0x00016500ff0a77ac */ /* 0x000e620008000a00 */
[----:B------:R-:W-:Y:S02]  /*2600*/  UISETP.NE.AND UP3, UPT, UR40, 0x1, UPT ;  /* 0x000000012800788c */ /* 0x000fe4000bf65270 */
[----:B--2---:R-:W-:Y:S02]  /*2610*/  UIMAD.WIDE.U32 UR16, UR39, UR15, URZ ;  /* 0x0000000f271072a5 */ /* 0x004fe4000f8e00ff */
[----:B------:R-:W-:Y:S02]  /*2620*/  UIMAD.WIDE.U32 UR8, UR41, UR12, URZ ;  /* 0x0000000c290872a5 */ /* 0x000fe4000f8e00ff */
[----:B------:R-:W-:-:S02]  /*2630*/  UISETP.NE.AND UP0, UPT, UR14, 0x1, UPT ;  /* 0x000000010e00788c */ /* 0x000fc4000bf05270 */
[----:B------:R-:W-:Y:S01]  /*2640*/  UIMAD.WIDE.U32 UR22, UR37, UR15, URZ ;  /* 0x0000000f251672a5 */ /* 0x000fe2000f8e00ff */
[----:B------:R-:W-:Y:S02]  /*2650*/  UMOV UR16, UR17 ;  /* 0x0000001100107c82 */ /* 0x000fe40008000000 */
[----:B------:R-:W-:Y:S01]  /*2660*/  UMOV UR8, UR9 ;  /* 0x0000000900087c82 */ /* 0x000fe20008000000 */
[----:B---3--:R-:W-:Y:S02]  /*2670*/  USHF.R.U32.HI UR16, URZ, UR29, UR16 ;  /* 0x0000001dff107299 */ /* 0x008fe40008011610 */
[----:B----4-:R-:W-:Y:S02]  /*2680*/  UISETP.NE.AND UP2, UPT, UR20, 0x1, UPT ;  /* 0x000000011400788c */ /* 0x010fe4000bf45270 */
[----:B------:R-:W-:Y:S02]  /*2690*/  USHF.R.U32.HI UR8, URZ, UR13, UR8 ;  /* 0x0000000dff087299 */ /* 0x000fe40008011608 */
[----:B------:R-:W-:-:S02]  /*26a0*/  USEL UR7, UR39, UR16, !UP0 ;  /* 0x0000001027077287 */ /* 0x000fc4000c000000 */
[----:B------:R-:W-:Y:S02]  /*26b0*/  USEL UR8, UR41, UR8, !UP2 ;  /* 0x0000000829087287 */ /* 0x000fe4000d000000 */
[----:B-1----:R-:W-:Y:S01]  /*26c0*/  UIMAD.WIDE.U32 UR16, UR7, UR10, URZ ;  /* 0x0000000a071072a5 */ /* 0x002fe2000f8e00ff */
[----:B------:R-:W-:Y:S01]  /*26d0*/  UMOV UR4, UR23 ;  /* 0x0000001700047c82 */ /* 0x000fe20008000000 */
[----:B------:R-:W-:Y:S02]  /*26e0*/  UIMAD.WIDE.U32 UR18, UR38, UR12, URZ ;  /* 0x0000000c261272a5 */ /* 0x000fe4000f8e00ff */
[----:B------:R-:W-:-:S03]  /*26f0*/  UIMAD.WIDE.U32 UR22, UR8, UR10, URZ ;  /* 0x0000000a081672a5 */ /* 0x000fc6000f8e00ff */
[----:B------:R-:W-:Y:S01]  /*2700*/  UMOV UR16, UR17 ;  /* 0x0000001100107c82 */ /* 0x000fe20008000000 */
[----:B------:R-:W-:Y:S02]  /*2710*/  USHF.R.U32.HI UR4, URZ, UR29, UR4 ;  /* 0x0000001dff047299 */ /* 0x000fe40008011604 */
[----:B------:R-:W-:Y:S01]  /*2720*/  @UP3 USHF.R.U32.HI UR7, URZ, UR11, UR16 ;  /* 0x0000000bff073299 */ /* 0x000fe20008011610 */
[----:B------:R-:W-:Y:S01]  /*2730*/  UMOV UR18, UR19 ;  /* 0x0000001300127c82 */ /* 0x000fe20008000000 */
[----:B------:R-:W-:Y:S01]  /*2740*/  UMOV UR22, UR23 ;  /* 0x0000001700167c82 */ /* 0x000fe20008000000 */
[----:B------:R-:W-:Y:S02]  /*2750*/  USHF.R.U32.HI UR13, URZ, UR13, UR18 ;  /* 0x0000000dff0d7299 */ /* 0x000fe40008011612 */
[----:B------:R-:W-:Y:S02]  /*2760*/  USEL UR4, UR37, UR4, !UP0 ;  /* 0x0000000425047287 */ /* 0x000fe4000c000000 */
[----:B------:R-:W-:-:S02]  /*2770*/  @UP3 USHF.R.U32.HI UR8, URZ, UR11, UR22 ;  /* 0x0000000bff083299 */ /* 0x000fc40008011616 */
[----:B------:R-:W-:Y:S02]  /*2780*/  UIMAD UR9, UR40, UR7, URZ ;  /* 0x00000007280972a4 */ /* 0x000fe4000f8e02ff */
[----:B------:R-:W-:Y:S02]  /*2790*/  USEL UR7, UR38, UR13, !UP2 ;  /* 0x0000000d26077287 */ /* 0x000fe4000d000000 */
[----:B------:R-:W-:Y:S02]  /*27a0*/  UIMAD UR12, UR40, UR8, URZ ;  /* 0x00000008280c72a4 */ /* 0x000fe4000f8e02ff */
[----:B------:R-:W-:Y:S02]  /*27b0*/  UISETP.GE.AND UP0, UPT, UR4, UR9, UPT ;  /* 0x000000090400728c */ /* 0x000fe4000bf06270 */
[----:B------:R-:W-:Y:S02]  /*27c0*/  UIMAD.WIDE.U32 UR16, UR4, UR10, URZ ;  /* 0x0000000a041072a5 */ /* 0x000fe4000f8e00ff */
[----:B------:R-:W-:-:S02]  /*27d0*/  UISETP.GE.OR UP0, UPT, UR7, UR12, UP0 ;  /* 0x0000000c0700728c */ /* 0x000fc40008706670 */
        /* <DEDUP_REMOVED lines=19> */
.L_x_41:
[----:B------:R-:W2:Y:S02]  /*2910*/  LDCU UR4, c[0x0][0xb30] ;  /* 0x00016600ff0477ac */ /* 0x000ea40008000800 */
[----:B--2---:R-:W-:-:S09]  /*2920*/  UISETP.NE.AND UP0, UPT, UR4, 0x1, UPT ;  /* 0x000000010400788c */ /* 0x004fd2000bf05270 */
[----:B------:R-:W-:Y:S05]  /*2930*/  BRA.U UP0, `(.L_x_42) ;  /* 0x0000000100447547 */ /* 0x000fea000b800000 */
        /* <DEDUP_REMOVED lines=17> */
.L_x_42:
[----:B------:R-:W-:Y:S01]  /*2a50*/  VIADD R11, R11, 0x1 ;  /* 0x000000010b0b7836 */ /* 0x000fe20000000000 */
[----:B------:R-:W-:Y:S02]  /*2a60*/  R2UR UR7, R48 ;  /* 0x00000000300772ca */ /* 0x000fe400000e0000 */
[----:B------:R-:W-:Y:S02]  /*2a70*/  R2UR UR4, R47 ;  /* 0x000000002f0472ca */ /* 0x000fe400000e0000 */
[C---:B------:R-:W-:Y:S02]  /*2a80*/  ISETP.NE.AND P0, PT, R11.reuse, 0x2, PT ;  /* 0x000000020b00780c */ /* 0x040fe40003f05270 */
[----:B------:R-:W-:Y:S02]  /*2a90*/  PLOP3.LUT P1, PT, PT, PT, PT, 0x80, 0x8 ;  /* 0x000000000008781c */ /* 0x000fe40003f2f070 */
[----:B-1----:R-:W-:Y:S02]  /*2aa0*/  SEL R0, RZ, 0x1, P0 ;  /* 0x00000001ff007807 */ /* 0x002fe40000000000 */
[----:B------:R-:W-:-:S02]  /*2ab0*/  SEL R11, R11, RZ, P0 ;  /* 0x000000ff0b0b7207 */ /* 0x000fc40000000000 */
[----:B------:R-:W-:Y:S01]  /*2ac0*/  LOP3.LUT R10, R10, R0, RZ, 0x3c, !PT ;  /* 0x000000000a0a7212 */ /* 0x000fe200078e3cff */
[----:B------:R-:W-:Y:S02]  /*2ad0*/  UIADD3 UR29, UPT, UPT, UR38, UR7, URZ ;  /* 0x00000007261d7290 */ /* 0x000fe4000fffe0ff */
[----:B------:R-:W-:Y:S01]  /*2ae0*/  UIADD3 UR32, UPT, UPT, UR37, UR4, URZ ;  /* 0x0000000425207290 */ /* 0x000fe2000fffe0ff */
[----:B------:R-:W-:Y:S11]  /*2af0*/  BRA.U UP1, `(.L_x_43) ;  /* 0xfffffff101187547 */ /* 0x000ff6000b83ffff */
[----:B------:R-:W-:Y:S01]  /*2b00*/  UIADD3 UR7, UPT, UPT, UR6, 0x68, URZ ;  /* 0x0000006806077890 */ /* 0x000fe2000fffe0ff */
[----:B------:R-:W-:-:S03]  /*2b10*/  SHF.L.U32 R2, R12, 0x1f, RZ ;  /* 0x0000001f0c027819 */ /* 0x000fc600000006ff */
[----:B------:R-:W-:-:S09]  /*2b20*/  ULEA UR4, UR5, UR7, 0x3 ;  /* 0x0000000705047291 */ /* 0x000fd2000f8e18ff */
[----:B------:R-:W1:Y:S02]  /*2b30*/  SYNCS.PHASECHK.TRANS64.TRYWAIT P0, [UR4], R2 ;  /* 0x00000002ff0075a7 */ /* 0x000e640008001104 */
[----:B-1----:R-:W-:Y:S05]  /*2b40*/  @!P0 BRA `(.L_x_44) ;  /* 0x0000005400048947 */ /* 0x002fea0003800000 */
.L_x_137:
[----:B------:R-:W-:-:S04]  /*2b50*/  UIADD3 UR4, UPT, UPT, UR5, 0x1, URZ ;  /* 0x0000000105047890 */ /* 0x000fc8000fffe0ff */
[----:B------:R-:W-:-:S04]  /*2b60*/  UISETP.NE.AND UP0, UPT, UR4, 0xd, UPT ;  /* 0x0000000d0400788c */ /* 0x000fc8000bf05270 */
[----:B------:R-:W-:Y:S02]  /*2b70*/  USEL UR6, URZ, 0x1, UP0 ;  /* 0x00000001ff067887 */ /* 0x000fe40008000000 */
[----:B------:R-:W-:-:S04]  /*2b80*/  USEL UR4, UR4, URZ, UP0 ;  /* 0x000000ff04047287 */ /* 0x000fc80008000000 */
[----:B------:R-:W-:Y:S01]  /*2b90*/  ULEA UR5, UR4, UR7, 0x3 ;  /* 0x0000000704057291 */ /* 0x000fe2000f8e18ff */
[----:B-1----:R-:W-:-:S04]  /*2ba0*/  LOP3.LUT R2, R12, UR6, RZ, 0x3c, !PT ;  /* 0x000000060c027c12 */ /* 0x002fc8000f8e3cff */
[----:B------:R-:W-:-:S04]  /*2bb0*/  SHF.L.U32 R3, R2, 0x1f, RZ ;  /* 0x0000001f02037819 */ /* 0x000fc800000006ff */
[----:B------:R-:W1:Y:S02]  /*2bc0*/  SYNCS.PHASECHK.TRANS64.TRYWAIT P0, [UR5], R3 ;  /* 0x00000003ff0075a7 */ /* 0x000e640008001105 */
[----:B-1----:R-:W-:Y:S05]  /*2bd0*/  @!P0 BRA `(.L_x_45) ;  /* 0x0000005000f88947 */ /* 0x002fea0003800000 */
.L_x_139:
[----:B------:R-:W-:-:S04]  /*2be0*/  UIADD3 UR4, UPT, UPT, UR4, 0x1, URZ ;  /* 0x0000000104047890 */ /* 0x000fc8000fffe0ff */
[----:B------:R-:W-:-:S04]  /*2bf0*/  UISETP.NE.AND UP0, UPT, UR4, 0xd, UPT ;  /* 0x0000000d0400788c */ /* 0x000fc8000bf05270 */
[----:B------:R-:W-:Y:S02]  /*2c00*/  USEL UR6, URZ, 0x1, UP0 ;  /* 0x00000001ff067887 */ /* 0x000fe40008000000 */
[----:B------:R-:W-:-:S04]  /*2c10*/  USEL UR4, UR4, URZ, UP0 ;  /* 0x000000ff04047287 */ /* 0x000fc80008000000 */
[----:B------:R-:W-:Y:S01]  /*2c20*/  ULEA UR5, UR4, UR7, 0x3 ;  /* 0x0000000704057291 */ /* 0x000fe2000f8e18ff */
[----:B------:R-:W-:-:S04]  /*2c30*/  LOP3.LUT R2, R2, UR6, RZ, 0x3c, !PT ;  /* 0x0000000602027c12 */ /* 0x000fc8000f8e3cff */
[----:B-1----:R-:W-:-:S04]  /*2c40*/  SHF.L.U32 R3, R2, 0x1f, RZ ;  /* 0x0000001f02037819 */ /* 0x002fc800000006ff */
[----:B------:R-:W1:Y:S02]  /*2c50*/  SYNCS.PHASECHK.TRANS64.TRYWAIT P0, [UR5], R3 ;  /* 0x00000003ff0075a7 */ /* 0x000e640008001105 */
[----:B-1----:R-:W-:Y:S05]  /*2c60*/  @!P0 BRA `(.L_x_46) ;  /* 0x0000005000ec8947 */ /* 0x002fea0003800000 */
.L_x_141:
        /* <DEDUP_REMOVED lines=9> */
.L_x_143:
        /* <DEDUP_REMOVED lines=9> */
.L_x_145:
        /* <DEDUP_REMOVED lines=9> */
.L_x_147:
        /* <DEDUP_REMOVED lines=9> */
.L_x_149:
        /* <DEDUP_REMOVED lines=9> */
.L_x_151:
        /* <DEDUP_REMOVED lines=9> */
.L_x_153:
        /* <DEDUP_REMOVED lines=9> */
.L_x_155:
        /* <DEDUP_REMOVED lines=9> */
.L_x_157:
        /* <DEDUP_REMOVED lines=9> */
.L_x_159:
[----:B------:R-:W-:-:S04]  /*3180*/  UIADD3 UR4, UPT, UPT, UR4, 0x1, URZ ;  /* 0x0000000104047890 */ /* 0x000fc8000fffe0ff */
[----:B------:R-:W-:-:S04]  /*3190*/  UISETP.NE.AND UP0, UPT, UR4, 0xd, UPT ;  /* 0x0000000d0400788c */ /* 0x000fc8000bf05270 */
[----:B------:R-:W-:Y:S02]  /*31a0*/  USEL UR5, URZ, 0x1, UP0 ;  /* 0x00000001ff057887 */ /* 0x000fe40008000000 */
[----:B------:R-:W-:-:S04]  /*31b0*/  USEL UR4, UR4, URZ, UP0 ;  /* 0x000000ff04047287 */ /* 0x000fc80008000000 */
[----:B------:R-:W-:Y:S01]  /*31c0*/  ULEA UR4, UR4, UR7, 0x3 ;  /* 0x0000000704047291 */ /* 0x000fe2000f8e18ff */
[----:B------:R-:W-:-:S04]  /*31d0*/  LOP3.LUT R2, R2, UR5, RZ, 0x3c, !PT ;  /* 0x0000000502027c12 */ /* 0x000fc8000f8e3cff */
[----:B------:R-:W-:Y:S01]  /*31e0*/  SHF.L.U32 R2, R2, 0x1f, RZ ;  /* 0x0000001f02027819 */ /* 0x000fe200000006ff */
[----:B-1----:R-:W-:-:S07]  /*31f0*/  IMAD.U32 R0, RZ, RZ, UR4 ;  /* 0x00000004ff007e24 */ /* 0x002fce000f8e00ff */
.L_x_56:
[----:B-1----:R1:W2:Y:S02]  /*3200*/  SYNCS.PHASECHK.TRANS64.TRYWAIT P0, [R0+URZ], R2 ;  /* 0x00000002000075a7 */ /* 0x0022a400080011ff */
[----:B--2---:R-:W-:Y:S05]  /*3210*/  @!P0 NANOSLEEP.SYNCS 0x989680 ;  /* 0x009896800000895d */ /* 0x004fea0003900000 */
[----:B------:R-:W2:Y:S02]  /*3220*/  @!P0 SYNCS.PHASECHK.TRANS64 P0, [R0+URZ], R2 ;  /* 0x00000002000085a7 */ /* 0x000ea400080010ff */
[----:B--2---:R-:W-:Y:S05]  /*3230*/  @P0 EXIT ;  /* 0x000000000000094d */ /* 0x004fea0003800000 */
[----:B------:R-:W-:Y:S05]  /*3240*/  BRA `(.L_x_56) ;  /* 0xfffffffc00ec7947 */ /* 0x000fea000383ffff */
.L_x_23:
[----:B------:R-:W-:-:S04]  /*3250*/  UISETP.NE.AND UP0, UPT, UR54, URZ, UPT ;  /* 0x000000ff3600728c */ /* 0x000fc8000bf05270 */
[----:B------:R-:W-:-:S09]  /*3260*/  UISETP.NE.OR UP0, UPT, UR22, 0x1, UP0 ;  /* 0x000000011600788c */ /* 0x000fd20008705670 */
[----:B------:R-:W-:Y:S05]  /*3270*/  BRA.U UP0, `(.L_x_57) ;  /* 0x0000000500487547 */ /* 0x000fea000b800000 */
[----:B------:R-:W-:Y:S01]  /*3280*/  ISETP.GE.U32.AND P2, PT, R0, 0x8, PT ;  /* 0x000000080000780c */ /* 0x000fe20003f46070 */
[----:B------:R-:W-:Y:S01]  /*3290*/  IMAD.MOV.U32 R12, RZ, RZ, 0x1 ;  /* 0x00000001ff0c7424 */ /* 0x000fe200078e00ff */
[----:B------:R-:W-:Y:S02]  /*32a0*/  CS2R R10, SRZ ;  /* 0x00000000000a7805 */ /* 0x000fe4000001ff00 */
[----:B------:R-:W-:Y:S01]  /*32b0*/  CS2R R8, SRZ ;  /* 0x0000000000087805 */ /* 0x000fe2000001ff00 */
[----:B------:R-:W-:Y:S01]  /*32c0*/  UMOV UR6, 0x400 ;  /* 0x0000040000067882 */ /* 0x000fe20000000000 */
[----:B------:R-:W-:Y:S01]  /*32d0*/  UMOV UR5, URZ ;  /* 0x000000ff00057c82 */ /* 0x000fe20008000000 */
[----:B------:R-:W-:-:S12]  /*32e0*/  ULEA UR6, UR54, UR6, 0x18 ;  /* 0x0000000636067291 */ /* 0x000fd8000f8ec0ff */
.L_x_61:
[----:B------:R-:W-:Y:S02]  /*32f0*/  LEA R2, R8, UR6, 0x3 ;  /* 0x0000000608027c11 */ /* 0x000fe4000f8e18ff */
[----:B------:R-:W-:-:S03]  /*3300*/  SHF.L.U32 R4, R9, 0x1f, RZ ;  /* 0x0000001f09047819 */ /* 0x000fc600000006ff */
[----:B------:R-:W-:Y:S01]  /*3310*/  VIADD R5, R2, 0x180 ;  /* 0x0000018002057836 */ /* 0x000fe20000000000 */
[----:B------:R-:W2:Y:S02]  /*3320*/  SYNCS.PHASECHK.TRANS64.TRYWAIT P0, [R2+URZ+0x170], R4 ;  /* 0x00017004020075a7 */ /* 0x000ea400080011ff */
[----:B--2---:R-:W-:Y:S05]  /*3330*/  @!P0 BRA `(.L_x_58) ;  /* 0x0000005000288947 */ /* 0x004fea0003800000 */
.L_x_160:
[----:B------:R-:W-:Y:S01]  /*3340*/  ULEA UR4, UR5, UR6, 0x3 ;  /* 0x0000000605047291 */ /* 0x000fe2000f8e18ff */
[----:B--2---:R-:W-:Y:S01]  /*3350*/  PRMT R2, RZ, 0x654, R5 ;  /* 0x00000654ff027816 */ /* 0x004fe20000000005 */
[----:B------:R-:W-:Y:S01]  /*3360*/  @!P2 IMAD.MOV.U32 R4, RZ, RZ, 0x10 ;  /* 0x00000010ff04a424 */ /* 0x000fe200078e00ff */
[----:B------:R-:W-:Y:S01]  /*3370*/  SHF.L.U32 R5, R12, 0x1f, RZ ;  /* 0x0000001f0c057819 */ /* 0x000fe200000006ff */
[----:B------:R-:W-:Y:S01]  /*3380*/  UIADD3 UR7, UPT, UPT, UR4, 0x110, URZ ;  /* 0x0000011004077890 */ /* 0x000fe2000fffe0ff */
[----:B------:R2:W-:Y:S05]  /*3390*/  SYNCS.ARRIVE.TRANS64.RED.A1T0 RZ, [R2+URZ], RZ ;  /* 0x000000ff02ff79a7 */ /* 0x0005ea00081004ff */
[----:B------:R-:W-:Y:S01]  /*33a0*/  IMAD.U32 R6, RZ, RZ, UR7 ;  /* 0x00000007ff067e24 */ /* 0x000fe2000f8e00ff */
[----:B------:R-:W3:Y:S04]  /*33b0*/  SYNCS.PHASECHK.TRANS64.TRYWAIT P0, [UR4+0x120], R5 ;  /* 0x00012005ff0075a7 */ /* 0x000ee80008001104 */
[----:B------:R-:W-:Y:S01]  /*33c0*/  PRMT R6, R0, 0x654, R6 ;  /* 0x0000065400067816 */ /* 0x000fe20000000006 */
[----:B--23--:R-:W-:Y:S06]  /*33d0*/  @!P0 BRA `(.L_x_59) ;  /* 0x0000005000148947 */ /* 0x00cfec0003800000 */
.L_x_162:
[----:B------:R-:W-:Y:S01]  /*33e0*/  ULEA UR8, UR5, UR6, 0x4 ;  /* 0x0000000605087291 */ /* 0x000fe2000f8e20ff */
[----:B------:R-:W-:Y:S01]  /*33f0*/  SEL R3, R6, R3, !P2 ;  /* 0x0000000306037207 */ /* 0x000fe20005000000 */
[----:B------:R-:W-:Y:S01]  /*3400*/  UIADD3 UR9, UPT, UPT, UR4, 0x110, URZ ;  /* 0x0000011004097890 */ /* 0x000fe2000fffe0ff */
[----:B--2---:R-:W-:Y:S01]  /*3410*/  LEA R2, R11, UR6, 0x3 ;  /* 0x000000060b027c11 */ /* 0x004fe2000f8e18ff */
[----:B------:R-:W-:Y:S01]  /*3420*/  UIADD3 UR8, UPT, UPT, UR8, 0x1a0, URZ ;  /* 0x000001a008087890 */ /* 0x000fe2000fffe0ff */
[----:B------:R2:W-:Y:S01]  /*3430*/  @!P2 SYNCS.ARRIVE.TRANS64.RED RZ, [R3+URZ], R4 ;  /* 0x0000000403ffa9a7 */ /* 0x0005e200080004ff */
[----:B------:R-:W-:Y:S01]  /*3440*/  UIADD3 UR4, UPT, UPT, UR5, 0x1, URZ ;  /* 0x0000000105047890 */ /* 0x000fe2000fffe0ff */
[----:B------:R-:W-:-:S03]  /*3450*/  VIADD R8, R8, 0x1 ;  /* 0x0000000108087836 */ /* 0x000fc60000000000 */
[----:B------:R-:W-:Y:S02]  /*3460*/  UISETP.NE.AND UP0, UPT, UR4, 0x2, UPT ;  /* 0x000000020400788c */ /* 0x000fe4000bf05270 */
[----:B------:R-:W-:Y:S01]  /*3470*/  ISETP.NE.AND P0, PT, R8, 0x2, PT ;  /* 0x000000020800780c */ /* 0x000fe20003f05270 */
[----:B------:R-:W-:Y:S06]  /*3480*/  UGETNEXTWORKID.BROADCAST [UR8], [UR9] ;  /* 0x00000000080073ca */ /* 0x000fec0008000100 */
[----:B------:R-:W-:Y:S02]  /*3490*/  USEL UR7, URZ, 0x1, UP0 ;  /* 0x00000001ff077887 */ /* 0x000fe40008000000 */
[----:B------:R-:W-:-:S04]  /*34a0*/  USEL UR5, UR4, URZ, UP0 ;  /* 0x000000ff04057287 */ /* 0x000fc80008000000 */
[----:B------:R-:W-:Y:S02]  /*34b0*/  LOP3.LUT R12, R12, UR7, RZ, 0x3c, !PT ;  /* 0x000000070c0c7c12 */ /* 0x000fe4000f8e3cff */
[----:B--2---:R-:W-:-:S04]  /*34c0*/  SHF.L.U32 R4, R10, 0x1f, RZ ;  /* 0x0000001f0a047819 */ /* 0x004fc800000006ff */
[----:B------:R-:W2:Y:S02]  /*34d0*/  SYNCS.PHASECHK.TRANS64.TRYWAIT P1, [R2+URZ+0x110], R4 ;  /* 0x00011004020075a7 */ /* 0x000ea400080211ff */
[----:B--2---:R-:W-:Y:S05]  /*34e0*/  @!P1 BRA `(.L_x_60) ;  /* 0x0000004c00e89947 */ /* 0x004fea0003800000 */
.L_x_163:
[C---:B--2---:R-:W-:Y:S01]  /*34f0*/  LEA R4, R11.reuse, UR6, 0x4 ;  /* 0x000000060b047c11 */ /* 0x044fe2000f8e20ff */
[----:B------:R-:W-:Y:S01]  /*3500*/  VIADD R2, R2, 0x120 ;  /* 0x0000012002027836 */ /* 0x000fe20000000000 */
[----:B------:R-:W-:Y:S01]  /*3510*/  SEL R8, R8, RZ, P0 ;  /* 0x000000ff08087207 */ /* 0x000fe20000000000 */
[----:B------:R-:W-:-:S03]  /*3520*/  VIADD R11, R11, 0x1 ;  /* 0x000000010b0b7836 */ /* 0x000fc60000000000 */
[----:B------:R-:W2:Y:S01]  /*3530*/  LDS.128 R4, [R4+0x1a0] ;  /* 0x0001a00004047984 */ /* 0x000ea20000000c00 */
[----:B------:R-:W-:Y:S02]  /*3540*/  PRMT R2, RZ, 0x654, R2 ;  /* 0x00000654ff027816 */ /* 0x000fe40000000002 */
[C---:B------:R-:W-:Y:S01]  /*3550*/  ISETP.NE.AND P1, PT, R11.reuse, 0x2, PT ;  /* 0x000000020b00780c */ /* 0x040fe20003f25270 */
[----:B------:R-:W-:Y:S01]  /*3560*/  @!PT LDS RZ, [RZ] ;  /* 0x00000000fffff984 */ /* 0x000fe20000000800 */
[----:B------:R-:W-:Y:S01]  /*3570*/  @!PT LDS RZ, [RZ] ;  /* 0x00000000fffff984 */ /* 0x000fe20000000800 */
[----:B------:R-:W-:Y:S01]  /*3580*/  @!PT LDS RZ, [RZ] ;  /* 0x00000000fffff984 */ /* 0x000fe20000000800 */
[----:B------:R-:W-:Y:S01]  /*3590*/  @!PT LDS RZ, [RZ] ;  /* 0x00000000fffff984 */ /* 0x000fe20000000800 */
[----:B------:R3:W-:Y:S06]  /*35a0*/  MEMBAR.ALL.CTA ;  /* 0x0000000000007992 */ /* 0x0007ec0000008000 */
[----:B---3--:R-:W3:Y:S01]  /*35b0*/  FENCE.VIEW.ASYNC.S ;  /* 0x00000000000073c6 */ /* 0x008ee20000000000 */
[----:B------:R-:W-:Y:S01]  /*35c0*/  SEL R11, R11, RZ, P1 ;  /* 0x000000ff0b0b7207 */ /* 0x000fe20000800000 */
[----:B---3--:R3:W-:Y:S01]  /*35d0*/  SYNCS.ARRIVE.TRANS64.RED.A1T0 RZ, [R2+URZ], RZ ;  /* 0x000000ff02ff79a7 */ /* 0x0087e200081004ff */
[----:B--2---:R-:W-:-:S02]  /*35e0*/  LOP3.LUT P3, RZ, R6, 0x1, RZ, 0xc0, !PT ;  /* 0x0000000106ff7812 */ /* 0x004fc4000786c0ff */
[----:B------:R-:W-:-:S04]  /*35f0*/  SEL R4, RZ, 0x1, P1 ;  /* 0x00000001ff047807 */ /* 0x000fc80000800000 */
[----:B------:R-:W-:Y:S02]  /*3600*/  LOP3.LUT R10, R10, R4, RZ, 0x3c, !PT ;  /* 0x000000040a0a7212 */ /* 0x000fe400078e3cff */
[----:B---3--:R-:W-:-:S04]  /*3610*/  SEL R2, RZ, 0x1, P0 ;  /* 0x00000001ff027807 */ /* 0x008fc80000000000 */
[----:B------:R-:W-:Y:S01]  /*3620*/  LOP3.LUT R9, R9, R2, RZ, 0x3c, !PT ;  /* 0x0000000209097212 */ /* 0x000fe200078e3cff */
[----:B------:R-:W-:Y:S06]  /*3630*/  @P3 BRA `(.L_x_61) ;  /* 0xfffffffc002c3947 */ /* 0x000fec000383ffff */
[----:B------:R-:W-:Y:S01]  /*3640*/  ULEA UR4, UR5, UR6, 0x3 ;  /* 0x0000000605047291 */ /* 0x000fe2000f8e18ff */
[----:B------:R-:W-:-:S08]  /*3650*/  SHF.L.U32 R2, R12, 0x1f, RZ ;  /* 0x0000001f0c027819 */ /* 0x000fd000000006ff */
[----:B------:R-:W2:Y:S02]  /*3660*/  SYNCS.PHASECHK.TRANS64 P0, [UR4+0x120], R2 ;  /* 0x00012002ff0075a7 */ /* 0x000ea40008001004 */
[----:B--2---:R-:W-:Y:S05]  /*3670*/  @P0 BRA `(.L_x_62) ;  /* 0x0000000000080947 */ /* 0x004fea0003800000 */
[----:B------:R-:W2:Y:S02]  /*3680*/  SYNCS.PHASECHK.TRANS64.TRYWAIT P0, [UR4+0x120], R2 ;  /* 0x00012002ff0075a7 */ /* 0x000ea40008001104 */
[----:B--2---:R-:W-:Y:S05]  /*3690*/  @!P0 BRA `(.L_x_63) ;  /* 0x0000004c00908947 */ /* 0x004fea0003800000 */
.L_x_62:
[----:B------:R-:W-:-:S04]  /*36a0*/  UIADD3 UR7, UPT, UPT, UR5, 0x1, URZ ;  /* 0x0000000105077890 */ /* 0x000fc8000fffe0ff */
[----:B------:R-:W-:-:S04]  /*36b0*/  UISETP.NE.AND UP0, UPT, UR7, 0x2, UPT ;  /* 0x000000020700788c */ /* 0x000fc8000bf05270 */
[----:B------:R-:W-:Y:S02]  /*36c0*/  USEL UR8, URZ, 0x1, UP0 ;  /* 0x00000001ff087887 */ /* 0x000fe40008000000 */
[----:B------:R-:W-:-:S04]  /*36d0*/  USEL UR7, UR7, URZ, UP0 ;  /* 0x000000ff07077287 */ /* 0x000fc80008000000 */
[----:B------:R-:W-:Y:S01]  /*36e0*/  ULEA UR7, UR7, UR6, 0x3 ;  /* 0x0000000607077291 */ /* 0x000fe2000f8e18ff */
[----:B--2---:R-:W-:-:S04]  /*36f0*/  LOP3.LUT R2, R12, UR8, RZ, 0x3c, !PT ;  /* 0x000000080c027c12 */ /* 0x004fc8000f8e3cff */
[----:B------:R-:W-:-:S04]  /*3700*/  SHF.L.U32 R0, R2, 0x1f, RZ ;  /* 0x0000001f02007819 */ /* 0x000fc800000006ff */
[----:B------:R-:W2:Y:S02]  /*3710*/  SYNCS.PHASECHK.TRANS64 P0, [UR7+0x120], R0 ;  /* 0x00012000ff0075a7 */ /* 0x000ea40008001007 */
[----:B-12---:R-:W-:Y:S05]  /*3720*/  @P0 EXIT ;  /* 0x000000000000094d */ /* 0x006fea0003800000 */
[----:B------:R-:W-:Y:S02]  /*3730*/  SHF.L.U32 R2, R2, 0x1f, RZ ;  /* 0x0000001f02027819 */ /* 0x000fe400000006ff */
[----:B------:R-:W-:-:S07]  /*3740*/  MOV R0, UR7 ;  /* 0x0000000700007c02 */ /* 0x000fce0008000f00 */
.L_x_64:
[----:B-1----:R1:W2:Y:S02]  /*3750*/  SYNCS.PHASECHK.TRANS64.TRYWAIT P0, [R0+URZ+0x120], R2 ;  /* 0x00012002000075a7 */ /* 0x0022a400080011ff */
[----:B--2---:R-:W-:Y:S05]  /*3760*/  @!P0 NANOSLEEP.SYNCS 0x989680 ;  /* 0x009896800000895d */ /* 0x004fea0003900000 */
[----:B------:R-:W2:Y:S02]  /*3770*/  @!P0 SYNCS.PHASECHK.TRANS64 P0, [R0+URZ+0x120], R2 ;  /* 0x00012002000085a7 */ /* 0x000ea400080010ff */
[----:B--2---:R-:W-:Y:S05]  /*3780*/  @P0 EXIT ;  /* 0x000000000000094d */ /* 0x004fea0003800000 */
[----:B------:R-:W-:Y:S05]  /*3790*/  BRA `(.L_x_64) ;  /* 0xfffffffc00ec7947 */ /* 0x000fea000383ffff */
.L_x_57:
[----:B------:R-:W-:Y:S05]  /*37a0*/  BRA.U UP5, `(.L_x_65) ;  /* 0x0000000d05d47547 */ /* 0x000fea000b800000 */
[----:B------:R-:W-:Y:S01]  /*37b0*/  UMOV UR4, 0x40 ;  /* 0x0000004000047882 */ /* 0x000fe20000000000 */
[----:B------:R-:W-:Y:S01]  /*37c0*/  NOP ;  /* 0x0000000000007918 */ /* 0x000fe20000000000 */
[----:B------:R-:W-:Y:S01]  /*37d0*/  ULEA UR5, UR54, UR4, 0x18 ;  /* 0x0000000436057291 */ /* 0x000fe2000f8ec0ff */
[----:B------:R-:W-:Y:S02]  /*37e0*/  UMOV UR6, 0x400 ;  /* 0x0000040000067882 */ /* 0x000fe40000000000 */
[----:B------:R-:W-:-:S06]  /*37f0*/  ULEA UR6, UR54, UR6, 0x18 ;  /* 0x0000000636067291 */ /* 0x000fcc000f8ec0ff */
[----:B------:R-:W2:Y:S02]  /*3800*/  LDS.U8 R0, [UR5+0x1c] ;  /* 0x00001c05ff007984 */ /* 0x000ea40008000000 */
[----:B--2---:R-:W-:-:S13]  /*3810*/  ISETP.NE.AND P0, PT, R0, RZ, PT ;  /* 0x000000ff0000720c */ /* 0x004fda0003f05270 */
[----:B------:R-:W-:Y:S05]  /*3820*/  @P0 BRA `(.L_x_66) ;  /* 0x0000000000580947 */ /* 0x000fea0003800000 */
[----:B------:R-:W-:-:S13]  /*3830*/  ELECT P0, URZ, PT ;  /* 0x0000000000ff782f */ /* 0x000fda0003800000 */
[----:B------:R-:W-:Y:S05]  /*3840*/  @!P0 BRA `(.L_x_67) ;  /* 0x0000000000608947 */ /* 0x000fea0003800000 */
[----:B------:R-:W-:Y:S01]  /*3850*/  UMOV UR4, 0x10 ;  /* 0x0000001000047882 */ /* 0x000fe20000000000 */
[----:B------:R-:W-:Y:S01]  /*3860*/  HFMA2 R0, -RZ, RZ, 0, 5.9604644775390625e-08 ;  /* 0x00000001ff007431 */ /* 0x000fe200000001ff */
[----:B------:R-:W-:-:S03]  /*3870*/  MOV R3, 0xffff ;  /* 0x0000ffff00037802 */ /* 0x000fc60000000f00 */
[----:B------:R-:W-:Y:S04]  /*3880*/  DEPBAR.LE SB2, 0x36 ;  /* 0x0000ad800000791a */ /* 0x000fe80000000000 */
[----:B------:R-:W2:Y:S02]  /*3890*/  UTCATOMSWS.FIND_AND_SET.ALIGN UP0, UR4, UR4 ;  /* 0x00000004000475e3 */ /* 0x000ea40008000800 */
[----:B--2---:R-:W-:Y:S01]  /*38a0*/  MOV R4, UR4 ;  /* 0x0000000400047c02 */ /* 0x004fe20008000f00 */
[----:B------:R-:W-:Y:S06]  /*38b0*/  BRA.U UP0, `(.L_x_68) ;  /* 0x0000000100187547 */ /* 0x000fec000b800000 */
.L_x_69:
[----:B------:R-:W-:Y:S05]  /*38c0*/  NANOSLEEP 0x64 ;  /* 0x000000640000795d */ /* 0x000fea0003800000 */
[----:B------:R-:W-:-:S05]  /*38d0*/  UMOV UR4, 0x10 ;  /* 0x0000001000047882 */ /* 0x000fca0000000000 */
[----:B------:R-:W-:Y:S04]  /*38e0*/  DEPBAR.LE SB2, 0x36 ;  /* 0x0000ad800000791a */ /* 0x000fe80000000000 */
[----:B------:R-:W2:Y:S02]  /*38f0*/  UTCATOMSWS.FIND_AND_SET.ALIGN UP0, UR4, UR4 ;  /* 0x00000004000475e3 */ /* 0x000ea40008000800 */
[----:B--2---:R-:W-:Y:S01]  /*3900*/  MOV R4, UR4 ;  /* 0x0000000400047c02 */ /* 0x004fe20008000f00 */
[----:B------:R-:W-:Y:S05]  /*3910*/  BRA.U !UP0, `(.L_x_69) ;  /* 0xfffffffd08e87547 */ /* 0x000fea000b83ffff */
.L_x_68:
[-C--:B------:R-:W-:Y:S02]  /*3920*/  SHF.L.U32 R3, R3, R4.reuse, RZ ;  /* 0x0000000403037219 */ /* 0x080fe400000006ff */
[----:B------:R-:W-:Y:S01]  /*3930*/  SHF.L.U32 R0, R0, R4, RZ ;  /* 0x0000000400007219 */ /* 0x000fe200000006ff */
[----:B------:R-:W-:Y:S02]  /*3940*/  IMAD.SHL.U32 R4, R4, 0x20, RZ ;  /* 0x0000002004047824 */ /* 0x000fe400078e00ff */
[----:B------:R2:W-:Y:S04]  /*3950*/  ATOMS.OR RZ, [UR5+0x14], R3 ;  /* 0x00001403ffff798c */ /* 0x0005e8000b000005 */
[----:B------:R2:W-:Y:S04]  /*3960*/  ATOMS.OR RZ, [UR5+0x18], R0 ;  /* 0x00001800ffff798c */ /* 0x0005e8000b000005 */
[----:B------:R2:W-:Y:S01]  /*3970*/  STS [UR6+0x1c0], R4 ;  /* 0x0001c004ff007988 */ /* 0x0005e20008000806 */
[----:B------:R-:W-:Y:S05]  /*3980*/  BRA `(.L_x_67) ;  /* 0x0000000000107947 */ /* 0x000fea0003800000 */
.L_x_66:
[----:B------:R-:W-:Y:S02]  /*3990*/  MOV R0, 0xffffffff ;  /* 0xffffffff00007802 */ /* 0x000fe40000000f00 */
[----:B------:R-:W-:-:S03]  /*39a0*/  MOV R4, 0x39d0 ;  /* 0x000039d000047802 */ /* 0x000fc60000000f00 */
[----:B------:R2:W-:Y:S04]  /*39b0*/  STS [UR6+0x1c0], R0 ;  /* 0x0001c000ff007988 */ /* 0x0005e80008000806 */
[----:B-12--5:R-:W-:Y:S05]  /*39c0*/  CALL.REL.NOINC `($__internal_1_$__cuda_sm10x_tcgen05_guardrail_trap_phase_invalid_during_alloc) ;  /* 0x0000005000687944 */ /* 0x026fea0003c00000 */
.L_x_67:
[----:B------:R-:W-:Y:S05]  /*39d0*/  WARPSYNC.ALL ;  /* 0x0000000000007948 */ /* 0x000fea0003800000 */
[----:B------:R-:W3:Y:S01]  /*39e0*/  S2UR UR4, SR_CgaCtaId ;  /* 0x00000000000479c3 */ /* 0x000ee20000008800 */
[----:B------:R-:W-:Y:S01]  /*39f0*/  UMOV UR26, 0x400 ;  /* 0x00000400001a7882 */ /* 0x000fe20000000000 */
[----:B------:R-:W-:-:S06]  /*3a00*/  NOP ;  /* 0x0000000000007918 */ /* 0x000fcc0000000000 */
[----:B------:R-:W-:Y:S06]  /*3a10*/  BAR.ARV 0x6, 0xa0 ;  /* 0x0182800000007b1d */ /* 0x000fec0000002000 */
[----:B------:R-:W4:Y:S01]  /*3a20*/  LDCU UR5, c[0x0][0x38c] ;  /* 0x00007180ff0577ac */ /* 0x000f220008000800 */
[----:B------:R-:W-:Y:S01]  /*3a30*/  LOP3.LUT R2, R2, 0xffff, RZ, 0xc0, !PT ;  /* 0x0000ffff02027812 */ /* 0x000fe200078ec0ff */
[----:B------:R-:W-:Y:S01]  /*3a40*/  IMAD.MOV.U32 R11, RZ, RZ, 0x1 ;  /* 0x00000001ff0b7424 */ /* 0x000fe200078e00ff */
[----:B------:R-:W-:Y:S01]  /*3a50*/  CS2R R8, SRZ ;  /* 0x0000000000087805 */ /* 0x000fe2000001ff00 */
[----:B------:R-:W1:Y:S01]  /*3a60*/  LDCU UR7, c[0x0][0x38c] ;  /* 0x00007180ff0777ac */ /* 0x000e620008000800 */
[----:B------:R-:W-:Y:S01]  /*3a70*/  R2UR UR27, R2 ;  /* 0x00000000021b72ca */ /* 0x000fe200000e0000 */
[----:B------:R-:W-:Y:S01]  /*3a80*/  IMAD.MOV.U32 R10, RZ, RZ, RZ ;  /* 0x000000ffff0a7224 */ /* 0x000fe200078e00ff */
[----:B------:R-:W-:Y:S01]  /*3a90*/  UMOV UR30, URZ ;  /* 0x000000ff001e7c82 */ /* 0x000fe20008000000 */
[----:B------:R-:W-:Y:S01]  /*3aa0*/  UMOV UR24, URZ ;  /* 0x000000ff00187c82 */ /* 0x000fe20008000000 */
[----:B---3--:R-:W-:Y:S01]  /*3ab0*/  ULEA UR26, UR4, UR26, 0x18 ;  /* 0x0000001a041a7291 */ /* 0x008fe2000f8ec0ff */
[----:B------:R-:W-:Y:S01]  /*3ac0*/  UMOV UR38, 0x0 ;  /* 0x0000000000267882 */ /* 0x000fe20000000000 */
[----:B------:R-:W-:-:S02]  /*3ad0*/  UMOV UR39, 0x4100490 ;  /* 0x0410049000277882 */ /* 0x000fc40000000000 */
[----:B------:R-:W-:Y:S02]  /*3ae0*/  UIADD3 UR4, UPT, UPT, UR26, 0x3400, URZ ;  /* 0x000034001a047890 */ /* 0x000fe4000fffe0ff */
[----:B------:R-:W-:Y:S02]  /*3af0*/  UIADD3 UR6, UPT, UPT, UR26, 0x1d400, URZ ;  /* 0x0001d4001a067890 */ /* 0x000fe4000fffe0ff */
[----:B----4-:R-:W-:Y:S01]  /*3b00*/  UIADD3 UR5, UPT, UPT, UR5, 0x3f, URZ ;  /* 0x0000003f05057890 */ /* 0x010fe2000fffe0ff */
[----:B--2---:R-:W2:Y:S01]  /*3b10*/  LDS R0, [UR26+0x1c0] ;  /* 0x0001c01aff007984 */ /* 0x004ea20008000800 */
[----:B-1----:R-:W-:Y:S01]  /*3b20*/  UMOV UR36, 0x0 ;  /* 0x0000000000247882 */ /* 0x002fe20000000000 */
[----:B------:R-:W-:Y:S01]  /*3b30*/  UMOV UR37, 0x4100490 ;  /* 0x0410049000257882 */ /* 0x000fe20000000000 */
[----:B------:R-:W-:Y:S02]  /*3b40*/  USHF.R.S32.HI UR40, URZ, 0x1f, UR5 ;  /* 0x0000001fff287899 */ /* 0x000fe40008011405 */
[----:B------:R-:W-:-:S02]  /*3b50*/  UISETP.GE.AND UP4, UPT, UR7, 0x1, UPT ;  /* 0x000000010700788c */ /* 0x000fc4000bf86270 */
[----:B------:R-:W-:Y:S02]  /*3b60*/  ULEA.HI UR40, UR40, UR5, URZ, 0x6 ;  /* 0x0000000528287291 */ /* 0x000fe4000f8f30ff */
[----:B------:R-:W-:Y:S02]  /*3b70*/  USHF.R.U32.HI UR5, URZ, 0x4, UR4 ;  /* 0x00000004ff057899 */ /* 0x000fe40008011604 */
[----:B------:R-:W-:Y:S02]  /*3b80*/  USHF.R.S32.HI UR40, URZ, 0x6, UR40 ;  /* 0x00000006ff287899 */ /* 0x000fe40008011428 */
[----:B------:R-:W-:Y:S02]  /*3b90*/  USHF.R.U32.HI UR4, URZ, 0x4, UR6 ;  /* 0x00000004ff047899 */ /* 0x000fe40008011606 */
[----:B------:R-:W-:Y:S02]  /*3ba0*/  UISETP.LT.AND UP0, UPT, UR40, 0x1, UPT ;  /* 0x000000012800788c */ /* 0x000fe4000bf01270 */
[----:B------:R-:W-:-:S02]  /*3bb0*/  ULOP3.LUT UR5, UR5, 0x3fff, URZ, 0xc0, !UPT ;  /* 0x00003fff05057892 */ /* 0x000fc4000f8ec0ff */
[----:B------:R-:W-:Y:S02]  /*3bc0*/  ULOP3.LUT UR4, UR4, 0x3fff, URZ, 0xc0, !UPT ;  /* 0x00003fff04047892 */ /* 0x000fe4000f8ec0ff */
[----:B------:R-:W-:Y:S02]  /*3bd0*/  USEL UR41, UR40, 0x1, !UP0 ;  /* 0x0000000128297887 */ /* 0x000fe4000c000000 */
[----:B------:R-:W-:Y:S02]  /*3be0*/  ULOP3.LUT UR28, UR5, 0x10000, URZ, 0xfc, !UPT ;  /* 0x00010000051c7892 */ /* 0x000fe4000f8efcff */
[----:B------:R-:W-:Y:S02]  /*3bf0*/  ULOP3.LUT UR29, UR4, 0x10000, URZ, 0xfc, !UPT ;  /* 0x00010000041d7892 */ /* 0x000fe4000f8efcff */
[----:B------:R-:W-:Y:S01]  /*3c00*/  UIADD3 UR41, UPT, UPT, -UR41, URZ, URZ ;  /* 0x000000ff29297290 */ /* 0x000fe2000fffe1ff */
[----:B------:R-:W-:Y:S01]  /*3c10*/  UMOV UR34, 0x0 ;  /* 0x0000000000227882 */ /* 0x000fe20000000000 */
[----:B------:R-:W-:Y:S01]  /*3c20*/  UMOV UR35, 0x4100490 ;  /* 0x0410049000237882 */ /* 0x000fe20000000000 */
[----:B------:R-:W-:Y:S01]  /*3c30*/  UMOV UR32, 0x0 ;  /* 0x0000000000207882 */ /* 0x000fe20000000000 */
[----:B------:R-:W-:Y:S01]  /*3c40*/  UMOV UR33, 0x4100490 ;  /* 0x0410049000217882 */ /* 0x000fe20000000000 */
[----:B--2---:R-:W-:-:S15]  /*3c50*/  R2UR UR42, R0 ;  /* 0x00000000002a72ca */ /* 0x004fde00000e0000 */
.L_x_76:
[----:B------:R-:W-:Y:S02]  /*3c60*/  LEA R0, R10, UR26, 0x3 ;  /* 0x0000001a0a007c11 */ /* 0x000fe4000f8e18ff */
[----:B------:R-:W-:Y:S02]  /*3c70*/  SHF.L.U32 R2, R9, 0x1f, RZ ;  /* 0x0000001f09027819 */ /* 0x000fe400000006ff */
[----:B------:R-:W-:Y:S01]  /*3c80*/  PLOP3.LUT P0, PT, PT, PT, UP4, 0x80, 0x8 ;  /* 0x000000000008781c */ /* 0x000fe20003f0f048 */
[----:B------:R-:W-:Y:S01]  /*3c90*/  VIADD R3, R0, 0x120 ;  /* 0x0000012000037836 */ /* 0x000fe20000000000 */
[----:B-1----:R-:W1:Y:S02]  /*3ca0*/  SYNCS.PHASECHK.TRANS64.TRYWAIT P1, [R0+URZ+0x110], R2 ;  /* 0x00011002000075a7 */ /* 0x002e6400080211ff */
[----:B-1-3--:R-:W-:Y:S09]  /*3cb0*/  @!P1 BRA `(.L_x_70) ;  /* 0x0000004800209947 */ /* 0x00aff20003800000 */
.L_x_165:
[----:B------:R-:W-:Y:S01]  /*3cc0*/  LEA R4, R10, UR26, 0x4 ;  /* 0x0000001a0a047c11 */ /* 0x000fe2000f8e20ff */
[----:B------:R-:W-:Y:S01]  /*3cd0*/  @UP4 ULEA UR4, UR24, UR26, 0x3 ;  /* 0x0000001a18044291 */ /* 0x000fe2000f8e18ff */
[----:B------:R-:W-:Y:S01]  /*3ce0*/  PLOP3.LUT P2, PT, PT, PT, PT, 0x80, 0x8 ;  /* 0x000000000008781c */ /* 0x000fe20003f4f070 */
[----:B------:R-:W-:Y:S01]  /*3cf0*/  ULEA UR31, UR30, UR26, 0x3 ;  /* 0x0000001a1e1f7291 */ /* 0x000fe2000f8e18ff */
[----:B------:R-:W-:Y:S02]  /*3d00*/  PRMT R3, RZ, 0x654, R3 ;  /* 0x00000654ff037816 */ /* 0x000fe40000000003 */
[----:B------:R-:W2:Y:S01]  /*3d10*/  LDS.128 R4, [R4+0x1a0] ;  /* 0x0001a00004047984 */ /* 0x000ea20000000c00 */
[----:B-1----:R-:W-:Y:S02]  /*3d20*/  @P0 SHF.L.U32 R2, R8, 0x1f, RZ ;  /* 0x0000001f08020819 */ /* 0x002fe400000006ff */
[----:B------:R-:W-:Y:S01]  /*3d30*/  SHF.L.U32 R0, R11, 0x1f, RZ ;  /* 0x0000001f0b007819 */ /* 0x000fe200000006ff */
[----:B------:R-:W-:Y:S01]  /*3d40*/  @!PT LDS RZ, [RZ] ;  /* 0x00000000fffff984 */ /* 0x000fe20000000800 */
[----:B------:R-:W-:Y:S01]  /*3d50*/  @!PT LDS RZ, [RZ] ;  /* 0x00000000fffff984 */ /* 0x000fe20000000800 */
[----:B------:R-:W-:Y:S01]  /*3d60*/  @!PT LDS RZ, [RZ] ;  /* 0x00000000fffff984 */ /* 0x000fe20000000800 */
[----:B------:R-:W-:Y:S01]  /*3d70*/  @!PT LDS RZ, [RZ] ;  /* 0x00000000fffff984 */ /* 0x000fe20000000800 */
[----:B------:R1:W-:Y:S06]  /*3d80*/  MEMBAR.ALL.CTA ;  /* 0x0000000000007992 */ /* 0x0003ec0000008000 */
[----:B-1----:R-:W1:Y:S02]  /*3d90*/  FENCE.VIEW.ASYNC.S ;  /* 0x00000000000073c6 */ /* 0x002e640000000000 */
[----:B-1----:R1:W-:Y:S01]  /*3da0*/  SYNCS.ARRIVE.TRANS64.RED.A1T0 RZ, [R3+URZ], RZ ;  /* 0x000000ff03ff79a7 */ /* 0x0023e200081004ff */
[----:B------:R1:W3:Y:S01]  /*3db0*/  @P0 SYNCS.PHASECHK.TRANS64.TRYWAIT P2, [UR4], R2 ;  /* 0x00000002ff0005a7 */ /* 0x0002e20008041104 */
[----:B------:R-:W-:Y:S01]  /*3dc0*/  ULEA.HI UR4, UR30, UR30, URZ, 0x1 ;  /* 0x0000001e1e047291 */ /* 0x000fe2000f8f08ff */
[----:B--2---:R-:W-:-:S03]  /*3dd0*/  LOP3.LUT P1, RZ, R6, 0x1, RZ, 0xc0, !PT ;  /* 0x0000000106ff7812 */ /* 0x004fc6000782c0ff */
[----:B------:R-:W-:Y:S02]  /*3de0*/  USHF.L.U32 UR11, UR4, 0x5, URZ ;  /* 0x00000005040b7899 */ /* 0x000fe400080006ff */
[----:B------:R-:W-:Y:S02]  /*3df0*/  ULOP3.LUT UR4, UR4, 0xffe, URZ, 0xc0, !UPT ;  /* 0x00000ffe04047892 */ /* 0x000fe4000f8ec0ff */
[----:B------:R-:W-:Y:S02]  /*3e00*/  ULOP3.LUT UR11, UR11, 0xffffffc0, URZ, 0xc0, !UPT ;  /* 0xffffffc00b0b7892 */ /* 0x000fe4000f8ec0ff */
[----:B------:R-:W-:Y:S02]  /*3e10*/  UIADD3 UR4, UPT, UPT, -UR4, UR30, URZ ;  /* 0x0000001e04047290 */ /* 0x000fe4000fffe1ff */
[----:B------:R-:W-:Y:S01]  /*3e20*/  UIADD3 UR11, UPT, UPT, UR42, UR11, URZ ;  /* 0x0000000b2a0b7290 */ /* 0x000fe2000fffe0ff */
[----:B------:R-:W2:Y:S03]  /*3e30*/  SYNCS.PHASECHK.TRANS64.TRYWAIT P0, [UR31+0x150], R0 ;  /* 0x00015000ff0075a7 */ /* 0x000ea6000800111f */
[----:B------:R-:W-:Y:S01]  /*3e40*/  ULEA UR11, UR4, UR11, 0x14 ;  /* 0x0000000b040b7291 */ /* 0x000fe2000f8ea0ff */
[----:B-123--:R-:W-:Y:S11]  /*3e50*/  @!P0 BRA `(.L_x_71) ;  /* 0x0000004400cc8947 */ /* 0x00eff60003800000 */
.L_x_167:
[----:B------:R-:W-:Y:S01]  /*3e60*/  IADD3 R10, PT, PT, R10, 0x1, RZ ;  /* 0x000000010a0a7810 */ /* 0x000fe20007ffe0ff */
[----:B------:R-:W-:Y:S06]  /*3e70*/  BRA.U !UP4, `(.L_x_72) ;  /* 0x000000010cc07547 */ /* 0x000fec000b800000 */
[----:B------:R-:W-:Y:S01]  /*3e80*/  UPLOP3.LUT UP2, UPT, UPT, UPT, UPT, 0x40, 0x4 ;  /* 0x000000000004789c */ /* 0x000fe20003f4e870 */
[----:B------:R-:W-:Y:S01]  /*3e90*/  UMOV UR23, UR41 ;  /* 0x0000002900177c82 */ /* 0x000fe20008000000 */
[----:B------:R-:W-:Y:S01]  /*3ea0*/  UMOV UR22, UR40 ;  /* 0x0000002800167c82 */ /* 0x000fe20008000000 */
[----:B------:R-:W-:-:S08]  /*3eb0*/  UMOV UR10, UR24 ;  /* 0x00000018000a7c82 */ /* 0x000fd00008000000 */
.L_x_75:
[----:B------:R-:W-:Y:S02]  /*3ec0*/  UIADD3 UR23, UPT, UPT, UR23, 0x1, URZ ;  /* 0x0000000117177890 */ /* 0x000fe4000fffe0ff */
[----:B--2---:R-:W-:Y:S02]  /*3ed0*/  ULEA UR5, UR10, UR26, 0x3 ;  /* 0x0000001a0a057291 */ /* 0x004fe4000f8e18ff */
[----:B------:R-:W-:Y:S01]  /*3ee0*/  UISETP.NE.AND UP3, UPT, UR23, URZ, UPT ;  /* 0x000000ff1700728c */ /* 0x000fe2000bf65270 */
[----:B---3--:R-:W-:Y:S10]  /*3ef0*/  @P2 BRA `(.L_x_73) ;  /* 0x00000000000c2947 */ /* 0x008ff40003800000 */
[----:B-1----:R-:W-:Y:S04]  /*3f00*/  SHF.L.U32 R2, R8, 0x1f, RZ ;  /* 0x0000001f08027819 */ /* 0x002fe800000006ff */
[----:B------:R-:W1:Y:S02]  /*3f10*/  SYNCS.PHASECHK.TRANS64.TRYWAIT P0, [UR5], R2 ;  /* 0x00000002ff0075a7 */ /* 0x000e640008001105 */
[----:B-1----:R-:W-:Y:S05]  /*3f20*/  @!P0 BRA `(.L_x_74) ;  /* 0x0000004400b08947 */ /* 0x002fea0003800000 */
.L_x_73:
[----:B------:R-:W-:Y:S01]  /*3f30*/  UISETP.NE.AND UP0, UPT, UR22, 0x1, UPT ;  /* 0x000000011600788c */ /* 0x000fe2000bf05270 */
[----:B------:R-:W-:Y:S01]  /*3f40*/  PLOP3.LUT P2, PT, PT, PT, PT, 0x80, 0x8 ;  /* 0x000000000008781c */ /* 0x000fe20003f4f070 */
[----:B------:R-:W-:Y:S02]  /*3f50*/  UIADD3 UR4, UPT, UPT, UR10, 0x1, URZ ;  /* 0x000000010a047890 */ /* 0x000fe4000fffe0ff */
[----:B------:R-:W-:Y:S02]  /*3f60*/  UIADD3 UR25, UPT, UPT, UR5, 0x68, URZ ;  /* 0x0000006805197890 */ /* 0x000fe4000fffe0ff */
[----:B------:R-:W-:Y:S01]  /*3f70*/  UISETP.NE.AND UP1, UPT, UR4, 0xd, UPT ;  /* 0x0000000d0400788c */ /* 0x000fe2000bf25270 */
[----:B------:R-:W-:Y:S01]  /*3f80*/  PLOP3.LUT P0, PT, PT, PT, UP0, 0x80, 0x8 ;  /* 0x000000000008781c */ /* 0x000fe20003f0f008 */
[----:B------:R-:W-:Y:S02]  /*3f90*/  UIADD3 UR22, UPT, UPT, UR22, -0x1, URZ ;  /* 0xffffffff16167890 */ /* 0x000fe4000fffe0ff */
[----:B------:R-:W-:Y:S02]  /*3fa0*/  USEL UR6, URZ, 0x1, UP1 ;  /* 0x00000001ff067887 */ /* 0x000fe40008800000 */
[----:B------:R-:W-:Y:S01]  /*3fb0*/  USEL UR24, UR4, URZ, UP1 ;  /* 0x000000ff04187287 */ /* 0x000fe20008800000 */
[----:B------:R-:W-:Y:S01]  /*3fc0*/  UMOV UR7, 0x40004040 ;  /* 0x4000404000077882 */ /* 0x000fe20000000000 */
[----:B------:R-:W-:Y:S02]  /*3fd0*/  UMOV UR5, 0x40004040 ;  /* 0x4000404000057882 */ /* 0x000fe40000000000 */
[----:B------:R-:W-:Y:S01]  /*3fe0*/  @UP0 ULEA UR4, UR24, UR26, 0x3 ;  /* 0x0000001a18040291 */ /* 0x000fe2000f8e18ff */
[----:B------:R-:W-:Y:S01]  /*3ff0*/  LOP3.LUT R8, R8, UR6, RZ, 0x3c, !PT ;  /* 0x0000000608087c12 */ /* 0x000fe2000f8e3cff */
[----:B------:R-:W-:Y:S01]  /*4000*/  ULEA UR6, UR10, UR29, 0x9 ;  /* 0x0000001d0a067291 */ /* 0x000fe2000f8e48ff */
[----:B------:R-:W-:Y:S02]  /*4010*/  UMOV UR21, 0x40004040 ;  /* 0x4000404000157882 */ /* 0x000fe40000000000 */
[----:B-1----:R-:W-:Y:S01]  /*4020*/  @P0 SHF.L.U32 R0, R8, 0x1f, RZ ;  /* 0x0000001f08000819 */ /* 0x002fe200000006ff */
[----:B------:R-:W-:Y:S02]  /*4030*/  UIADD3 UR20, UPT, UPT, UR6, 0x2, URZ ;  /* 0x0000000206147890 */ /* 0x000fe4000fffe0ff */
[----:B------:R-:W-:Y:S01]  /*4040*/  UIADD3 UR16, UPT, UPT, UR6, 0x4, URZ ;  /* 0x0000000406107890 */ /* 0x000fe2000fffe0ff */
[----:B------:R2:W3:Y:S01]  /*4050*/  @P0 SYNCS.PHASECHK.TRANS64.TRYWAIT P2, [UR4], R0 ;  /* 0x00000000ff0005a7 */ /* 0x0004e20008041104 */
[----:B------:R-:W-:Y:S02]  /*4060*/  ULEA UR4, UR10, UR28, 0x9 ;  /* 0x0000001c0a047291 */ /* 0x000fe4000f8e48ff */
[----:B------:R-:W-:Y:S02]  /*4070*/  UIADD3 UR12, UPT, UPT, UR6, 0x6, URZ ;  /* 0x00000006060c7890 */ /* 0x000fe4000fffe0ff */
[----:B------:R-:W-:Y:S02]  /*4080*/  UIADD3 UR18, UPT, UPT, UR4, 0x2, URZ ;  /* 0x0000000204127890 */ /* 0x000fe4000fffe0ff */
[----:B------:R-:W-:Y:S02]  /*4090*/  UIADD3 UR14, UPT, UPT, UR4, 0x4, URZ ;  /* 0x00000004040e7890 */ /* 0x000fe4000fffe0ff */
[----:B------:R-:W-:Y:S01]  /*40a0*/  UIADD3 UR8, UPT, UPT, UR4, 0x6, URZ ;  /* 0x0000000604087890 */ /* 0x000fe2000fffe0ff */
[----:B------:R2:W-:Y:S01]  /*40b0*/  UTCHMMA gdesc[UR4], gdesc[UR6], tmem[UR11], tmem[UR38], idesc[UR39], UP2 ;  /* 0x00ff2606040075ea */ /* 0x0005e2000900000b */
[----:B------:R-:W-:Y:S01]  /*40c0*/  UPLOP3.LUT UP2, UPT, UPT, UPT, UPT, 0x80, 0x8 ;  /* 0x000000000008789c */ /* 0x000fe20003f4f070 */
[----:B------:R-:W-:Y:S01]  /*40d0*/  UMOV UR19, 0x40004040 ;  /* 0x4000404000137882 */ /* 0x000fe20000000000 */
[----:B------:R-:W-:Y:S01]  /*40e0*/  UMOV UR17, 0x40004040 ;  /* 0x4000404000117882 */ /* 0x000fe20000000000 */
[----:B------:R2:W-:Y:S01]  /*40f0*/  UTCHMMA gdesc[UR18], gdesc[UR20], tmem[UR11], tmem[UR36], idesc[UR37], UPT ;  /* 0x00ff2414120075ea */ /* 0x0005e2000b80000b */
[----:B------:R-:W-:Y:S01]  /*4100*/  UMOV UR15, 0x40004040 ;  /* 0x40004040000f7882 */ /* 0x000fe20000000000 */
[----:B------:R-:W-:Y:S01]  /*4110*/  UMOV UR13, 0x40004040 ;  /* 0x40004040000d7882 */ /* 0x000fe20000000000 */
[----:B------:R-:W-:Y:S01]  /*4120*/  UMOV UR9, 0x40004040 ;  /* 0x4000404000097882 */ /* 0x000fe20000000000 */
[----:B------:R2:W-:Y:S01]  /*4130*/  UTCHMMA gdesc[UR14], gdesc[UR16], tmem[UR11], tmem[UR34], idesc[UR35], UPT ;  /* 0x00ff22100e0075ea */ /* 0x0005e2000b80000b */
[----:B------:R2:W-:Y:S01]  /*4140*/  UTCHMMA gdesc[UR8], gdesc[UR12], tmem[UR11], tmem[UR32], idesc[UR33], UPT ;  /* 0x00ff200c080075ea */ /* 0x0005e2000b80000b */
[----:B------:R2:W-:Y:S01]  /*4150*/  UTCBAR.MULTICAST [UR25], URZ, UR27 ;  /* 0x000000ff190073e9 */ /* 0x0005e2000800081b */
[----:B------:R-:W-:Y:S01]  /*4160*/  UMOV UR10, UR24 ;  /* 0x00000018000a7c82 */ /* 0x000fe20008000000 */
[----:B------:R-:W-:Y:S05]  /*4170*/  BRA.U UP3, `(.L_x_75) ;  /* 0xfffffffd03507547 */ /* 0x000fea000b83ffff */
.L_x_72:
[----:B--2---:R-:W-:Y:S01]  /*4180*/  UIADD3 UR4, UPT, UPT, UR30, 0x1, URZ ;  /* 0x000000011e047890 */ /* 0x004fe2000fffe0ff */
[C---:B------:R-:W-:Y:S01]  /*4190*/  ISETP.NE.AND P0, PT, R10.reuse, 0x2, PT ;  /* 0x000000020a00780c */ /* 0x040fe20003f05270 */
[----:B------:R-:W-:Y:S02]  /*41a0*/  UIADD3 UR5, UPT, UPT, UR31, 0x130, URZ ;  /* 0x000001301f057890 */ /* 0x000fe4000fffe0ff */
[----:B------:R-:W-:Y:S01]  /*41b0*/  UISETP.NE.AND UP0, UPT, UR4, 0x4, UPT ;  /* 0x000000040400788c */ /* 0x000fe2000bf05270 */
[----:B-1----:R-:W-:Y:S02]  /*41c0*/  SEL R0, RZ, 0x1, P0 ;  /* 0x00000001ff007807 */ /* 0x002fe40000000000 */
[----:B------:R-:W-:Y:S01]  /*41d0*/  SEL R10, R10, RZ, P0 ;  /* 0x000000ff0a0a7207 */ /* 0x000fe20000000000 */
[----:B------:R-:W-:Y:S01]  /*41e0*/  USEL UR6, URZ, 0x1, UP0 ;  /* 0x00000001ff067887 */ /* 0x000fe20008000000 */
[----:B------:R-:W-:Y:S01]  /*41f0*/  LOP3.LUT R9, R9, R0, RZ, 0x3c, !PT ;  /* 0x0000000009097212 */ /* 0x000fe200078e3cff */
[----:B------:R-:W-:Y:S01]  /*4200*/  USEL UR30, UR4, URZ, UP0 ;  /* 0x000000ff041e7287 */ /* 0x000fe20008000000 */
[----:B------:R1:W-:Y:S03]  /*4210*/  UTCBAR [UR5], URZ ;  /* 0x000000ff050073e9 */ /* 0x0003e600080000ff */
[----:B------:R-:W-:Y:S01]  /*4220*/  LOP3.LUT R11, R11, UR6, RZ, 0x3c, !PT ;  /* 0x000000060b0b7c12 */ /* 0x000fe2000f8e3cff */
[----:B------:R-:W-:Y:S07]  /*4230*/  @P1 BRA `(.L_x_76) ;  /* 0xfffffff800881947 */ /* 0x000fee000383ffff */
[----:B------:R-:W2:Y:S01]  /*4240*/  S2UR UR8, SR_CgaCtaId ;  /* 0x00000000000879c3 */ /* 0x000ea20000008800 */
[----:B------:R-:W-:Y:S01]  /*4250*/  ELECT P0, URZ, PT ;  /* 0x0000000000ff782f */ /* 0x000fe20003800000 */
[----:B------:R-:W-:Y:S01]  /*4260*/  IMAD.MOV.U32 R0, RZ, RZ, 0x1 ;  /* 0x00000001ff007424 */ /* 0x000fe200078e00ff */
[----:B------:R-:W-:Y:S01]  /*4270*/  UIADD3 UR26, UPT, UPT, UR26, 0x150, URZ ;  /* 0x000001501a1a7890 */ /* 0x000fe2000fffe0ff */
[----:B------:R-:W-:Y:S01]  /*4280*/  SHF.L.U32 R2, R11, 0x1f, RZ ;  /* 0x0000001f0b027819 */ /* 0x000fe200000006ff */
[----:B------:R-:W-:-:S03]  /*4290*/  UMOV UR4, 0x40 ;  /* 0x0000004000047882 */ /* 0x000fc60000000000 */
[----:B------:R-:W-:Y:S01]  /*42a0*/  UVIRTCOUNT.DEALLOC.SMPOOL 0x80 ;  /* 0x000000800000784c */ /* 0x000fe20000000000 */
[----:B--2---:R-:W-:Y:S02]  /*42b0*/  ULEA UR8, UR8, UR4, 0x18 ;  /* 0x0000000408087291 */ /* 0x004fe4000f8ec0ff */
[----:B------:R-:W-:-:S07]  /*42c0*/  ULEA UR4, UR30, UR26, 0x3 ;  /* 0x0000001a1e047291 */ /* 0x000fce000f8e18ff */
[----:B------:R2:W-:Y:S02]  /*42d0*/  @P0 STS.U8 [UR8+0x1c], R0 ;  /* 0x00001c00ff000988 */ /* 0x0005e40008000008 */
[----:B------:R-:W4:Y:S02]  /*42e0*/  SYNCS.PHASECHK.TRANS64.TRYWAIT P0, [UR4], R2 ;  /* 0x00000002ff0075a7 */ /* 0x000f240008001104 */
[----:B--2-4-:R-:W-:Y:S05]  /*42f0*/  @!P0 BRA `(.L_x_77) ;  /* 0x0000004000d48947 */ /* 0x014fea0003800000 */
.L_x_170:
[----:B------:R-:W-:-:S04]  /*4300*/  UIADD3 UR4, UPT, UPT, UR30, 0x1, URZ ;  /* 0x000000011e047890 */ /* 0x000fc8000fffe0ff */
[----:B------:R-:W-:-:S04]  /*4310*/  UISETP.NE.AND UP0, UPT, UR4, 0x4, UPT ;  /* 0x000000040400788c */ /* 0x000fc8000bf05270 */
[----:B------:R-:W-:Y:S02]  /*4320*/  USEL UR6, URZ, 0x1, UP0 ;  /* 0x00000001ff067887 */ /* 0x000fe40008000000 */
[----:B------:R-:W-:-:S04]  /*4330*/  USEL UR4, UR4, URZ, UP0 ;  /* 0x000000ff04047287 */ /* 0x000fc80008000000 */
[----:B-1----:R-:W-:Y:S01]  /*4340*/  ULEA UR5, UR4, UR26, 0x3 ;  /* 0x0000001a04057291 */ /* 0x002fe2000f8e18ff */
[----:B--2---:R-:W-:-:S04]  /*4350*/  LOP3.LUT R2, R11, UR6, RZ, 0x3c, !PT ;  /* 0x000000060b027c12 */ /* 0x004fc8000f8e3cff */
[----:B------:R-:W-:-:S04]  /*4360*/  SHF.L.U32 R3, R2, 0x1f, RZ ;  /* 0x0000001f02037819 */ /* 0x000fc800000006ff */
[----:B------:R-:W1:Y:S02]  /*4370*/  SYNCS.PHASECHK.TRANS64.TRYWAIT P0, [UR5], R3 ;  /* 0x00000003ff0075a7 */ /* 0x000e640008001105 */
[----:B-1----:R-:W-:Y:S05]  /*4380*/  @!P0 BRA `(.L_x_78) ;  /* 0x0000004000c88947 */ /* 0x002fea0003800000 */
.L_x_172:
        /* <DEDUP_REMOVED lines=9> */
.L_x_174:
[----:B------:R-:W-:-:S04]  /*4420*/  UIADD3 UR4, UPT, UPT, UR4, 0x1, URZ ;  /* 0x0000000104047890 */ /* 0x000fc8000fffe0ff */
[----:B------:R-:W-:-:S04]  /*4430*/  UISETP.NE.AND UP0, UPT, UR4, 0x4, UPT ;  /* 0x000000040400788c */ /* 0x000fc8000bf05270 */
[----:B------:R-:W-:Y:S02]  /*4440*/  USEL UR5, URZ, 0x1, UP0 ;  /* 0x00000001ff057887 */ /* 0x000fe40008000000 */
[----:B------:R-:W-:-:S04]  /*4450*/  USEL UR4, UR4, URZ, UP0 ;  /* 0x000000ff04047287 */ /* 0x000fc80008000000 */
[----:B------:R-:W-:Y:S01]  /*4460*/  ULEA UR4, UR4, UR26, 0x3 ;  /* 0x0000001a04047291 */ /* 0x000fe2000f8e18ff */
[----:B------:R-:W-:-:S04]  /*4470*/  LOP3.LUT R2, R2, UR5, RZ, 0x3c, !PT ;  /* 0x0000000502027c12 */ /* 0x000fc8000f8e3cff */
[----:B------:R-:W-:-:S04]  /*4480*/  SHF.L.U32 R2, R2, 0x1f, RZ ;  /* 0x0000001f02027819 */ /* 0x000fc800000006ff */
[----:B------:R-:W2:Y:S02]  /*4490*/  SYNCS.PHASECHK.TRANS64.TRYWAIT P0, [UR4], R2 ;  /* 0x00000002ff0075a7 */ /* 0x000ea40008001104 */
[----:B--2---:R-:W-:Y:S05]  /*44a0*/  @!P0 BRA `(.L_x_80) ;  /* 0x0000004000b08947 */ /* 0x004fea0003800000 */
.L_x_176:
[----:B------:R-:W-:Y:S01]  /*44b0*/  NOP ;  /* 0x0000000000007918 */ /* 0x000fe20000000000 */
[----:B-1----:R-:W1:Y:S01]  /*44c0*/  LDS R0, [UR8+0x14] ;  /* 0x00001408ff007984 */ /* 0x002e620008000800 */
[----:B------:R-:W-:Y:S01]  /*44d0*/  ULOP3.LUT UR4, UR42, 0xffff, URZ, 0xc0, !UPT ;  /* 0x0000ffff2a047892 */ /* 0x000fe2000f8ec0ff */
[----:B------:R-:W-:Y:S01]  /*44e0*/  UMOV UR5, 0xffff ;  /* 0x0000ffff00057882 */ /* 0x000fe20000000000 */
[----:B------:R-:W-:Y:S02]  /*44f0*/  UMOV UR6, 0x1 ;  /* 0x0000000100067882 */ /* 0x000fe40000000000 */
[----:B------:R-:W-:-:S04]  /*4500*/  USHF.R.U32.HI UR4, URZ, 0x5, UR4 ;  /* 0x00000005ff047899 */ /* 0x000fc80008011604 */
[----:B------:R-:W-:Y:S02]  /*4510*/  USHF.L.U32 UR5, UR5, UR4, URZ ;  /* 0x0000000405057299 */ /* 0x000fe400080006ff */
[----:B------:R-:W-:-:S04]  /*4520*/  USHF.L.U32 UR4, UR6, UR4, URZ ;  /* 0x0000000406047299 */ /* 0x000fc800080006ff */
[----:B-1----:R-:W-:-:S04]  /*4530*/  LOP3.LUT R0, R0, UR5, RZ, 0xc0, !PT ;  /* 0x0000000500007c12 */ /* 0x002fc8000f8ec0ff */
[----:B------:R-:W-:-:S13]  /*4540*/  ISETP.NE.AND P0, PT, R0, UR5, PT ;  /* 0x0000000500007c0c */ /* 0x000fda000bf05270 */
[----:B------:R-:W-:Y:S05]  /*4550*/  @P0 BRA `(.L_x_81) ;  /* 0x0000000000580947 */ /* 0x000fea0003800000 */
[----:B------:R-:W1:Y:S02]  /*4560*/  LDS R0, [UR8+0x18] ;  /* 0x00001808ff007984 */ /* 0x000e640008000800 */
[----:B-1----:R-:W-:-:S04]  /*4570*/  LOP3.LUT R0, R0, UR4, RZ, 0xc0, !PT ;  /* 0x0000000400007c12 */ /* 0x002fc8000f8ec0ff */
[----:B------:R-:W-:-:S13]  /*4580*/  ISETP.NE.AND P0, PT, R0, UR4, PT ;  /* 0x0000000400007c0c */ /* 0x000fda000bf05270 */
[----:B------:R-:W-:Y:S05]  /*4590*/  @P0 BRA `(.L_x_82) ;  /* 0x00000000003c0947 */ /* 0x000fea0003800000 */
[----:B------:R-:W1:Y:S01]  /*45a0*/  S2R R2, SR_LANEID ;  /* 0x0000000000027919 */ /* 0x000e620000000000 */
[----:B------:R-:W-:-:S06]  /*45b0*/  ULOP3.LUT UR5, URZ, UR5, URZ, 0x33, !UPT ;  /* 0x00000005ff057292 */ /* 0x000fcc000f8e33ff */
[----:B------:R-:W-:-:S04]  /*45c0*/  IMAD.U32 R0, RZ, RZ, UR5 ;  /* 0x00000005ff007e24 */ /* 0x000fc8000f8e00ff */
[----:B------:R2:W4:Y:S02]  /*45d0*/  REDUX UR7, R0 ;  /* 0x00000000000773c4 */ /* 0x0005240000000000 */
[----:B------:R1:W-:Y:S01]  /*45e0*/  UTCATOMSWS.AND URZ, UR5 ;  /* 0x0000000500ff79e3 */ /* 0x0003e20008000000 */
[----:B--2---:R-:W-:Y:S01]  /*45f0*/  LOP3.LUT R0, RZ, UR4, RZ, 0x33, !PT ;  /* 0x00000004ff007c12 */ /* 0x004fe2000f8e33ff */
[----:B------:R-:W-:Y:S02]  /*4600*/  VOTEU.ANY UR4, UPT, PT ;  /* 0x0000000000047886 */ /* 0x000fe400038e0100 */
[----:B------:R-:W-:Y:S02]  /*4610*/  UFLO.U32 UR4, UR4 ;  /* 0x00000004000472bd */ /* 0x000fe400080e0000 */
[----:B------:R-:W2:Y:S04]  /*4620*/  REDUX UR6, R0 ;  /* 0x00000000000673c4 */ /* 0x000ea80000000000 */
[----:B-1----:R-:W-:-:S02]  /*4630*/  ISETP.EQ.U32.AND P0, PT, R2, UR4, PT ;  /* 0x0000000402007c0c */ /* 0x002fc4000bf02070 */
[----:B----4-:R-:W-:-:S11]  /*4640*/  MOV R2, UR7 ;  /* 0x0000000700027c02 */ /* 0x010fd60008000f00 */
[----:B------:R1:W-:Y:S01]  /*4650*/  @P0 ATOMS.AND RZ, [UR8+0x14], R2 ;  /* 0x00001402ffff098c */ /* 0x0003e2000a800008 */
[----:B--2---:R-:W-:-:S05]  /*4660*/  IMAD.U32 R0, RZ, RZ, UR6 ;  /* 0x00000006ff007e24 */ /* 0x004fca000f8e00ff */
[----:B------:R1:W-:Y:S01]  /*4670*/  @P0 ATOMS.AND RZ, [UR8+0x18], R0 ;  /* 0x00001800ffff098c */ /* 0x0003e2000a800008 */
[----:B------:R-:W-:Y:S05]  /*4680*/  BRA `(.L_x_83) ;  /* 0x0000000000147947 */ /* 0x000fea0003800000 */
.L_x_82:
[----:B------:R-:W-:Y:S02]  /*4690*/  MOV R2, 0x46b0 ;  /* 0x000046b000027802 */ /* 0x000fe40000000f00 */
[----:B---3-5:R-:W-:Y:S05]  /*46a0*/  CALL.REL.NOINC `($__internal_0_$__cuda_sm10x_tcgen05_guardrail_trap_col_being_dealloced_not_returned_by_alloc) ;  /* 0x0000004400247944 */ /* 0x028fea0003c00000 */
[----:B------:R-:W-:Y:S05]  /*46b0*/  BRA `(.L_x_83) ;  /* 0x0000000000087947 */ /* 0x000fea0003800000 */
.L_x_81:
[----:B------:R-:W-:Y:S02]  /*46c0*/  MOV R2, 0x46e0 ;  /* 0x000046e000027802 */ /* 0x000fe40000000f00 */
[----:B---3-5:R-:W-:Y:S05]  /*46d0*/  CALL.REL.NOINC `($__internal_2_$__cuda_sm10x_tcgen05_guardrail_trap_unallocated_columns_being_dealloced) ;  /* 0x0000004400307944 */ /* 0x028fea0003c00000 */
.L_x_83:
[----:B------:R-:W-:Y:S01]  /*46e0*/  NOP ;  /* 0x0000000000007918 */ /* 0x000fe20000000000 */
[----:B------:R-:W-:Y:S05]  /*46f0*/  EXIT ;  /* 0x000000000000794d */ /* 0x000fea0003800000 */
.L_x_65:
[----:B------:R-:W-:-:S09]  /*4700*/  UISETP.NE.OR UP0, UPT, UR22, 0x3, !UP4 ;  /* 0x000000031600788c */ /* 0x000fd2000e705670 */
[----:B------:R-:W-:Y:S05]  /*4710*/  BRA.U UP0, `(.L_x_84) ;  /* 0x0000000d00f07547 */ /* 0x000fea000b800000 */
[----:B------:R-:W2:Y:S01]  /*4720*/  LDCU UR27, c[0x0][0x370] ;  /* 0x00006e00ff1b77ac */ /* 0x000ea20008000800 */
[----:B------:R-:W3:Y:S01]  /*4730*/  LDC.64 R16, c[0x0][0x348] ;  /* 0x0000d200ff107b82 */ /* 0x000ee20000000a00 */
[----:B------:R-:W-:Y:S02]  /*4740*/  HFMA2 R13, -RZ, RZ, 0, 0 ;  /* 0x00000000ff0d7431 */ /* 0x000fe400000001ff */
[----:B------:R-:W-:Y:S01]  /*4750*/  IMAD.MOV.U32 R15, RZ, RZ, 0x1 ;  /* 0x00000001ff0f7424 */ /* 0x000fe200078e00ff */
[----:B------:R-:W2:Y:S01]  /*4760*/  LDCU.128 UR44, c[0x0][0xb10] ;  /* 0x00016200ff2c77ac */ /* 0x000ea20008000c00 */
[----:B------:R-:W-:Y:S01]  /*4770*/  IMAD.MOV.U32 R14, RZ, RZ, RZ ;  /* 0x000000ffff0e7224 */ /* 0x000fe200078e00ff */
[----:B------:R-:W-:Y:S01]  /*4780*/  MOV R7, 0x1000 ;  /* 0x0000100000077802 */ /* 0x000fe20000000f00 */
[----:B------:R-:W4:Y:S01]  /*4790*/  LDCU UR26, c[0x0][0x374] ;  /* 0x00006e80ff1a77ac */ /* 0x000f220008000800 */
[----:B------:R-:W1:Y:S01]  /*47a0*/  LDC.64 R2, c[0x0][0x888] ;  /* 0x00022200ff027b82 */ /* 0x000e620000000a00 */
[----:B------:R-:W4:Y:S01]  /*47b0*/  LDCU UR15, c[0x0][0xb0c] ;  /* 0x00016180ff0f77ac */ /* 0x000f220008000800 */
[----:B------:R-:W4:Y:S06]  /*47c0*/  LDCU UR31, c[0x0][0xb20] ;  /* 0x00016400ff1f77ac */ /* 0x000f2c0008000800 */
[----:B------:R-:W1:Y:S01]  /*47d0*/  LDC.64 R4, c[0x0][0x890] ;  /* 0x00022400ff047b82 */ /* 0x000e620000000a00 */
[----:B------:R-:W3:Y:S01]  /*47e0*/  LDCU UR4, c[0x0][0xb30] ;  /* 0x00016600ff0477ac */ /* 0x000ee20008000800 */
[----:B--2---:R-:W-:-:S02]  /*47f0*/  UIMAD.WIDE.U32 UR6, UR27, UR44, URZ ;  /* 0x0000002c1b0672a5 */ /* 0x004fc4000f8e00ff */
[----:B----4-:R-:W-:Y:S01]  /*4800*/  UIMAD.WIDE.U32 UR8, UR26, UR47, URZ ;  /* 0x0000002f1a0872a5 */ /* 0x010fe2000f8e00ff */
[----:B------:R-:W-:Y:S01]  /*4810*/  UMOV UR24, 0x400 ;  /* 0x0000040000187882 */ /* 0x000fe20000000000 */
[----:B------:R-:W-:-:S03]  /*4820*/  UPLOP3.LUT UP3, UPT, UPT, UPT, UPT, 0x40, 0x4 ;  /* 0x000000000004789c */ /* 0x000fc60003f6e870 */
[----:B------:R-:W-:Y:S01]  /*4830*/  UMOV UR6, UR7 ;  /* 0x0000000700067c82 */ /* 0x000fe20008000000 */
[----:B------:R-:W-:Y:S01]  /*4840*/  UISETP.GE.AND UP0, UPT, UR40, 0x1, UPT ;  /* 0x000000012800788c */ /* 0x000fe2000bf06270 */
[----:B------:R-:W-:Y:S01]  /*4850*/  UMOV UR28, UR9 ;  /* 0x00000009001c7c82 */ /* 0x000fe20008000000 */
[----:B------:R-:W-:Y:S01]  /*4860*/  UISETP.NE.AND UP4, UPT, UR40, 0x1, UPT ;  /* 0x000000012800788c */ /* 0x000fe2000bf85270 */
[----:B------:R-:W2:Y:S01]  /*4870*/  LDCU.64 UR16, c[0x0][0xb28] ;  /* 0x00016500ff1077ac */ /* 0x000ea20008000a00 */
[----:B------:R-:W-:Y:S02]  /*4880*/  ULEA UR24, UR54, UR24, 0x18 ;  /* 0x0000001836187291 */ /* 0x000fe4000f8ec0ff */
[----:B------:R-:W-:Y:S02]  /*4890*/  UISETP.NE.AND UP6, UPT, UR15, 0x1, UPT ;  /* 0x000000010f00788c */ /* 0x000fe4000bfc5270 */
[----:B------:R-:W-:Y:S02]  /*48a0*/  UISETP.NE.AND UP5, UPT, UR46, 0x1, UPT ;  /* 0x000000012e00788c */ /* 0x000fe4000bfa5270 */
[----:B------:R-:W-:-:S02]  /*48b0*/  USHF.R.U32.HI UR30, URZ, UR45, UR6 ;  /* 0x0000002dff1e7299 */ /* 0x000fc40008011606 */
[----:B------:R-:W-:Y:S02]  /*48c0*/  USHF.R.U32.HI UR28, URZ, UR31, UR28 ;  /* 0x0000001fff1c7299 */ /* 0x000fe4000801161c */
[----:B---3--:R-:W-:Y:S01]  /*48d0*/  UISETP.NE.AND UP2, UPT, UR4, 0x1, UPT ;  /* 0x000000010400788c */ /* 0x008fe2000bf45270 */
[----:B------:R-:W-:-:S10]  /*48e0*/  UMOV UR12, URZ ;  /* 0x000000ff000c7c82 */ /* 0x000fd40008000000 */
.L_x_93:
[C---:B------:R-:W-:Y:S02]  /*48f0*/  LEA R12, R14.reuse, UR24, 0x3 ;  /* 0x000000180e0c7c11 */ /* 0x040fe4000f8e18ff */
[----:B------:R-:W-:Y:S02]  /*4900*/  SHF.L.U32 R0, R13, 0x1f, RZ ;  /* 0x0000001f0d007819 */ /* 0x000fe400000006ff */
[----:B------:R-:W-:Y:S02]  /*4910*/  LEA R8, R14, UR24, 0x4 ;  /* 0x000000180e087c11 */ /* 0x000fe4000f8e20ff */
[----:B---3--:R-:W3:Y:S02]  /*4920*/  SYNCS.PHASECHK.TRANS64.TRYWAIT P0, [R12+URZ+0x110], R0 ;  /* 0x000110000c0075a7 */ /* 0x008ee400080011ff */
[----:B---3--:R-:W-:Y:S05]  /*4930*/  @!P0 BRA `(.L_x_85) ;  /* 0x0000003c00a48947 */ /* 0x008fea0003800000 */
.L_x_177:
[----:B------:R-:W4:Y:S01]  /*4940*/  LDS.128 R8, [R8+0x1a0] ;  /* 0x0001a00008087984 */ /* 0x000f220000000c00 */
[----:B------:R-:W-:Y:S01]  /*4950*/  UISETP.GE.AND UP0, UPT, UR40, 0x1, UPT ;  /* 0x000000012800788c */ /* 0x000fe2000bf06270 */
[----:B------:R-:W-:Y:S01]  /*4960*/  @!PT LDS RZ, [RZ] ;  /* 0x00000000fffff984 */ /* 0x000fe20000000800 */
[----:B------:R-:W-:Y:S01]  /*4970*/  @!PT LDS RZ, [RZ] ;  /* 0x00000000fffff984 */ /* 0x000fe20000000800 */
[----:B------:R-:W-:Y:S01]  /*4980*/  @!PT LDS RZ, [RZ] ;  /* 0x00000000fffff984 */ /* 0x000fe20000000800 */
[----:B------:R-:W-:Y:S01]  /*4990*/  @!PT LDS RZ, [RZ] ;  /* 0x00000000fffff984 */ /* 0x000fe20000000800 */
[----:B------:R1:W-:Y:S06]  /*49a0*/  MEMBAR.ALL.CTA ;  /* 0x0000000000007992 */ /* 0x0003ec0000008000 */
[----:B-1----:R-:W1:Y:S01]  /*49b0*/  FENCE.VIEW.ASYNC.S ;  /* 0x00000000000073c6 */ /* 0x002e620000000000 */
[----:B----4-:R-:W-:Y:S11]  /*49c0*/  LOP3.LUT P0, RZ, R10, 0x1, RZ, 0xc0, !PT ;  /* 0x000000010aff7812 */ /* 0x010ff6000780c0ff */
[----:B------:R-:W-:Y:S02]  /*49d0*/  @!UPT UIADD3 URZ, UPT, UPT, URZ, URZ, URZ ;  /* 0x000000fffffff290 */ /* 0x000fe4000fffe0ff */
[----:B-1----:R-:W-:Y:S01]  /*49e0*/  VOTEU.ANY UP1, P0 ;  /* 0x0000000000ff7886 */ /* 0x002fe20000020100 */
[----:B------:R-:W-:Y:S11]  /*49f0*/  PLOP3.LUT P0, PT, PT, PT, UP1, 0x80, 0x8 ;  /* 0x000000000008781c */ /* 0x000ff60003f0f018 */
[----:B------:R-:W-:Y:S02]  /*4a00*/  @!UPT UIADD3 URZ, UPT, UPT, URZ, URZ, URZ ;  /* 0x000000fffffff290 */ /* 0x000fe4000fffe0ff */
[----:B---3--:R-:W-:Y:S02]  /*4a10*/  @P0 SHF.R.U32.HI R0, RZ, 0x10, R9 ;  /* 0x00000010ff000819 */ /* 0x008fe40000011609 */
[----:B------:R-:W-:Y:S02]  /*4a20*/  @P0 MOV R6, R8 ;  /* 0x0000000800060202 */ /* 0x000fe40000000f00 */
[----:B------:R-:W-:Y:S01]  /*4a30*/  @P0 R2UR UR4, R0 ;  /* 0x00000000000402ca */ /* 0x000fe200000e0000 */
[----:B------:R-:W-:Y:S01]  /*4a40*/  VIADD R0, R12, 0x120 ;  /* 0x000001200c007836 */ /* 0x000fe20000000000 */
[----:B------:R-:W-:Y:S02]  /*4a50*/  @P0 LOP3.LUT R8, R9, 0xffff, RZ, 0xc0, !PT ;  /* 0x0000ffff09080812 */ /* 0x000fe400078ec0ff */
[----:B------:R-:W-:Y:S02]  /*4a60*/  @P0 R2UR UR6, R6 ;  /* 0x00000000060602ca */ /* 0x000fe400000e0000 */
[----:B------:R-:W-:Y:S02]  /*4a70*/  PRMT R0, RZ, 0x654, R0 ;  /* 0x00000654ff007816 */ /* 0x000fe40000000000 */
[----:B------:R-:W-:Y:S02]  /*4a80*/  @P0 R2UR UR5, R8 ;  /* 0x00000000080502ca */ /* 0x000fe400000e0000 */
[----:B------:R1:W-:Y:S03]  /*4a90*/  SYNCS.ARRIVE.TRANS64.RED.A1T0 RZ, [R0+URZ], RZ ;  /* 0x000000ff00ff79a7 */ /* 0x0003e600081004ff */
[----:B------:R-:W-:Y:S04]  /*4aa0*/  @UP1 UMOV UR25, UR4 ;  /* 0x0000000400191c82 */ /* 0x000fe80008000000 */
[----:B------:R-:W-:Y:S04]  /*4ab0*/  @UP1 UMOV UR14, UR6 ;  /* 0x00000006000e1c82 */ /* 0x000fe80008000000 */
[----:B------:R-:W-:Y:S01]  /*4ac0*/  @UP1 UMOV UR13, UR5 ;  /* 0x00000005000d1c82 */ /* 0x000fe20008000000 */
[----:B------:R-:W-:Y:S05]  /*4ad0*/  BRA.U !UP0, `(.L_x_86) ;  /* 0x0000000108a47547 */ /* 0x000fea000b800000 */
[----:B------:R-:W-:Y:S02]  /*4ae0*/  UIMAD.WIDE.U32 UR8, UR13, UR47, URZ ;  /* 0x0000002f0d0872a5 */ /* 0x000fe4000f8e00ff */
[----:B------:R-:W-:Y:S02]  /*4af0*/  UIMAD.WIDE.U32 UR10, UR14, UR44, URZ ;  /* 0x0000002c0e0a72a5 */ /* 0x000fe4000f8e00ff */
[----:B------:R-:W-:Y:S02]  /*4b00*/  USEL UR4, UR26, UR28, !UP5 ;  /* 0x0000001c1a047287 */ /* 0x000fe4000e800000 */
[----:B------:R-:W-:Y:S02]  /*4b10*/  USEL UR7, UR27, UR30, !UP6 ;  /* 0x0000001e1b077287 */ /* 0x000fe4000f000000 */
[----:B--2---:R-:W-:Y:S02]  /*4b20*/  UIMAD.WIDE.U32 UR18, UR4, UR16, URZ ;  /* 0x00000010041272a5 */ /* 0x004fe4000f8e00ff */
[----:B------:R-:W-:Y:S01]  /*4b30*/  UIMAD.WIDE.U32 UR20, UR7, UR16, URZ ;  /* 0x00000010071472a5 */ /* 0x000fe2000f8e00ff */
[----:B------:R-:W-:Y:S02]  /*4b40*/  UMOV UR5, UR9 ;  /* 0x0000000900057c82 */ /* 0x000fe40008000000 */
[----:B------:R-:W-:Y:S03]  /*4b50*/  USHF.R.U32.HI UR6, URZ, UR31, UR5 ;  /* 0x0000001fff067299 */ /* 0x000fe60008011605 */
[----:B------:R-:W-:Y:S01]  /*4b60*/  UMOV UR5, UR11 ;  /* 0x0000000b00057c82 */ /* 0x000fe20008000000 */
[----:B------:R-:W-:Y:S02]  /*4b70*/  USEL UR6, UR13, UR6, !UP5 ;  /* 0x000000060d067287 */ /* 0x000fe4000e800000 */
[----:B------:R-:W-:Y:S02]  /*4b80*/  USHF.R.U32.HI UR8, URZ, UR45, UR5 ;  /* 0x0000002dff087299 */ /* 0x000fe40008011605 */
[----:B------:R-:W-:Y:S01]  /*4b90*/  UIMAD.WIDE.U32 UR10, UR6, UR16, URZ ;  /* 0x00000010060a72a5 */ /* 0x000fe2000f8e00ff */
[----:B------:R-:W-:Y:S02]  /*4ba0*/  UMOV UR5, UR19 ;  /* 0x0000001300057c82 */ /* 0x000fe40008000000 */
[----:B------:R-:W-:Y:S03]  /*4bb0*/  @UP4 USHF.R.U32.HI UR4, URZ, UR17, UR5 ;  /* 0x00000011ff044299 */ /* 0x000fe60008011605 */
[----:B------:R-:W-:Y:S01]  /*4bc0*/  UMOV UR5, UR21 ;  /* 0x0000001500057c82 */ /* 0x000fe20008000000 */
[----:B------:R-:W-:Y:S02]  /*4bd0*/  UIMAD UR4, UR40, UR4, URZ ;  /* 0x00000004280472a4 */ /* 0x000fe4000f8e02ff */
[----:B------:R-:W-:Y:S02]  /*4be0*/  @UP4 USHF.R.U32.HI UR7, URZ, UR17, UR5 ;  /* 0x00000011ff074299 */ /* 0x000fe40008011605 */
[----:B------:R-:W-:Y:S02]  /*4bf0*/  USEL UR5, UR14, UR8, !UP6 ;  /* 0x000000080e057287 */ /* 0x000fe4000f000000 */
[----:B------:R-:W-:Y:S02]  /*4c00*/  UIMAD UR8, UR40, UR7, URZ ;  /* 0x00000007280872a4 */ /* 0x000fe4000f8e02ff */
[----:B------:R-:W-:Y:S03]  /*4c10*/  UISETP.GE.AND UP0, UPT, UR6, UR4, UPT ;  /* 0x000000040600728c */ /* 0x000fe6000bf06270 */
[----:B------:R-:W-:Y:S01]  /*4c20*/  UMOV UR4, UR11 ;  /* 0x0000000b00047c82 */ /* 0x000fe20008000000 */
[----:B------:R-:W-:Y:S02]  /*4c30*/  UISETP.GE.OR UP0, UPT, UR5, UR8, UP0 ;  /* 0x000000080500728c */ /* 0x000fe40008706670 */
[----:B------:R-:W-:Y:S02]  /*4c40*/  USHF.R.U32.HI UR4, URZ, UR17, UR4 ;  /* 0x00000011ff047299 */ /* 0x000fe40008011604 */
[----:B------:R-:W-:Y:S02]  /*4c50*/  UIMAD.WIDE.U32 UR8, UR5, UR16, URZ ;  /* 0x00000010050872a5 */ /* 0x000fe4000f8e00ff */
[----:B------:R-:W-:Y:S04]  /*4c60*/  USEL UR10, UR6, UR4, !UP4 ;  /* 0x00000004060a7287 */ /* 0x000fe8000e000000 */
[----:B------:R-:W-:Y:S01]  /*4c70*/  UIADD3 UR11, UPT, UPT, -UR10, URZ, URZ ;  /* 0x000000ff0a0b7290 */ /* 0x000fe2000fffe1ff */
[----:B------:R-:W-:Y:S02]  /*4c80*/  @!UP0 UMOV UR4, UR9 ;  /* 0x0000000900048c82 */ /* 0x000fe40008000000 */
[----:B------:R-:W-:Y:S02]  /*4c90*/  @!UP0 USHF.R.U32.HI UR4, URZ, UR17, UR4 ;  /* 0x00000011ff048299 */ /* 0x000fe40008011604 */
[----:B------:R-:W-:Y:S02]  /*4ca0*/  UIMAD UR8, UR40, UR11, UR6 ;  /* 0x0000000b280872a4 */ /* 0x000fe4000f8e0206 */
[----:B------:R-:W-:Y:S04]  /*4cb0*/  @!UP0 USEL UR4, UR5, UR4, !UP4 ;  /* 0x0000000405048287 */ /* 0x000fe8000e000000 */
[----:B------:R-:W-:Y:S02]  /*4cc0*/  @!UP0 UIMAD UR8, UR7, UR8, UR4 ;  /* 0x00000008070882a4 */ /* 0x000fe4000f8e0204 */
[----:B------:R-:W-:Y:S02]  /*4cd0*/  @!UP0 UIADD3 UR9, UPT, UPT, UR10, -UR4, URZ ;  /* 0x800000040a098290 */ /* 0x000fe4000fffe0ff */
[----:B------:R-:W-:Y:S02]  /*4ce0*/  UIADD3 UR4, UPT, UPT, -UR5, URZ, URZ ;  /* 0x000000ff05047290 */ /* 0x000fe4000fffe1ff */
[----:B------:R-:W-:Y:S02]  /*4cf0*/  UIADD3 UR7, UPT, UPT, -UR6, URZ, URZ ;  /* 0x000000ff06077290 */ /* 0x000fe4000fffe1ff */
[----:B------:R-:W-:Y:S02]  /*4d00*/  @!UP0 UIMAD UR6, UR9, UR40, UR5 ;  /* 0x00000028090682a4 */ /* 0x000fe4000f8e0205 */
[----:B------:R-:W-:Y:S02]  /*4d10*/  UIMAD UR14, UR15, UR4, UR14 ;  /* 0x000000040f0e72a4 */ /* 0x000fe4000f8e020e */
[----:B------:R-:W-:Y:S01]  /*4d20*/  UIMAD UR13, UR46, UR7, UR13 ;  /* 0x000000072e0d72a4 */ /* 0x000fe2000f8e020d */
[----:B------:R-:W-:Y:S02]  /*4d30*/  @!UP0 UMOV UR5, UR8 ;  /* 0x0000000800058c82 */ /* 0x000fe40008000000 */
[----:B------:R-:W-:Y:S02]  /*4d40*/  UIMAD UR14, UR5, UR15, UR14 ;  /* 0x0000000f050e72a4 */ /* 0x000fe4000f8e020e */
[----:B------:R-:W-:Y:S11]  /*4d50*/  UIMAD UR13, UR6, UR46, UR13 ;  /* 0x0000002e060d72a4 */ /* 0x000ff6000f8e020d */
[----:B------:R-:W-:Y:S01]  /*4d60*/  @!UPT UIADD3 URZ, UPT, UPT, URZ, URZ, URZ ;  /* 0x000000fffffff290 */ /* 0x000fe2000fffe0ff */
.L_x_86:
[----:B------:R-:W3:Y:S01]  /*4d70*/  @!UP2 LDCU.128 UR20, c[0x0][0xb10] ;  /* 0x00016200ff14a7ac */ /* 0x000ee20008000c00 */
[C---:B------:R-:W-:Y:S02]  /*4d80*/  ISETP.NE.U32.AND P1, PT, R4.reuse, RZ, PT ;  /* 0x000000ff0400720c */ /* 0x040fe40003f25070 */
[----:B------:R-:W-:Y:S02]  /*4d90*/  ISETP.NE.U32.AND P0, PT, R4, RZ, PT ;  /* 0x000000ff0400720c */ /* 0x000fe40003f05070 */
[C---:B------:R-:W-:Y:S02]  /*4da0*/  ISETP.NE.AND.EX P1, PT, R5.reuse, RZ, PT, P1 ;  /* 0x000000ff0500720c */ /* 0x040fe40003f25310 */
[----:B------:R-:W-:Y:S01]  /*4db0*/  ISETP.NE.AND.EX P0, PT, R5, RZ, PT, P0 ;  /* 0x000000ff0500720c */ /* 0x000fe20003f05300 */
[----:B------:R-:W4:Y:S01]  /*4dc0*/  @!UP2 LDCU UR5, c[0x0][0xb0c] ;  /* 0x00016180ff05a7ac */ /* 0x000f220008000800 */
[----:B------:R-:W-:Y:S02]  /*4dd0*/  USHF.L.U32 UR11, UR29, 0x6, URZ ;  /* 0x000000061d0b7899 */ /* 0x000fe400080006ff */
[----:B------:R-:W-:Y:S02]  /*4de0*/  USHF.L.U32 UR10, UR32, 0x6, URZ ;  /* 0x00000006200a7899 */ /* 0x000fe400080006ff */
[----:B---3--:R-:W-:Y:S07]  /*4df0*/  UIMAD.WIDE.U32 UR6, UR14, UR20, URZ ;  /* 0x000000140e0672a5 */ /* 0x008fee000f8e00ff */
[----:B------:R-:W-:Y:S01]  /*4e00*/  @!UP2 UMOV UR4, UR7 ;  /* 0x000000070004ac82 */ /* 0x000fe20008000000 */
[----:B----4-:R-:W-:Y:S02]  /*4e10*/  @!UP2 UISETP.NE.AND UP0, UPT, UR5, 0x1, UPT ;  /* 0x000000010500a88c */ /* 0x010fe4000bf05270 */
[----:B------:R-:W-:Y:S02]  /*4e20*/  @!UP2 USHF.R.U32.HI UR4, URZ, UR21, UR4 ;  /* 0x00000015ff04a299 */ /* 0x000fe40008011604 */
[----:B------:R-:W-:Y:S02]  /*4e30*/  UIMAD.WIDE.U32 UR6, UR13, UR23, URZ ;  /* 0x000000170d0672a5 */ /* 0x000fe4000f8e00ff */
[----:B------:R-:W-:Y:S02]  /*4e40*/  @!UP2 USEL UR8, UR14, UR4, !UP0 ;  /* 0x000000040e08a287 */ /* 0x000fe4000c000000 */
[----:B------:R-:W-:Y:S03]  /*4e50*/  @!UP2 UISETP.NE.AND UP0, UPT, UR22, 0x1, UPT ;  /* 0x000000011600a88c */ /* 0x000fe6000bf05270 */
[----:B------:R-:W-:Y:S02]  /*4e60*/  @!UP2 UMOV UR6, UR7 ;  /* 0x000000070006ac82 */ /* 0x000fe40008000000 */
[----:B------:R-:W3:Y:S02]  /*4e70*/  @!UP2 LDCU UR4, c[0x0][0xb20] ;  /* 0x00016400ff04a7ac */ /* 0x000ee40008000800 */
[----:B---3--:R-:W-:Y:S04]  /*4e80*/  @!UP2 USHF.R.U32.HI UR6, URZ, UR4, UR6 ;  /* 0x00000004ff06a299 */ /* 0x008fe80008011606 */
[----:B------:R-:W-:Y:S04]  /*4e90*/  @!UP2 USEL UR6, UR13, UR6, !UP0 ;  /* 0x000000060d06a287 */ /* 0x000fe8000c000000 */
[----:B------:R-:W-:Y:S02]  /*4ea0*/  @!UP2 UIADD3 UR4, UPT, UPT, -UR8, UR6, URZ ;  /* 0x000000060804a290 */ /* 0x000fe4000fffe1ff */
[----:B------:R-:W-:Y:S02]  /*4eb0*/  @!UP2 UIADD3 UR6, UPT, UPT, UR8, -UR6, URZ ;  /* 0x800000060806a290 */ /* 0x000fe4000fffe0ff */
[----:B------:R-:W-:Y:S02]  /*4ec0*/  @!UP2 UIMAD UR14, UR4, UR5, UR14 ;  /* 0x00000005040ea2a4 */ /* 0x000fe4000f8e020e */
[----:B------:R-:W-:Y:S01]  /*4ed0*/  @!UP2 UIMAD UR13, UR6, UR22, UR13 ;  /* 0x00000016060da2a4 */ /* 0x000fe2000f8e020d */
[----:B------:R-:W-:Y:S11]  /*4ee0*/  BRA.U UP3, `(.L_x_87) ;  /* 0x0000000103107547 */ /* 0x000ff6000b800000 */
[----:B------:R-:W-:Y:S04]  /*4ef0*/  MOV R6, UR33 ;  /* 0x0000002100067c02 */ /* 0x000fe80008000f00 */
[----:B------:R-:W-:Y:S04]  /*4f00*/  SHF.L.U32 R6, R6, 0x1f, RZ ;  /* 0x0000001f06067819 */ /* 0x000fe800000006ff */
[----:B------:R-:W3:Y:S02]  /*4f10*/  SYNCS.PHASECHK.TRANS64.TRYWAIT P2, [UR24+0x108], R6 ;  /* 0x00010806ff0075a7 */ /* 0x000ee40008041118 */
[----:B---3--:R-:W-:Y:S05]  /*4f20*/  @!P2 BRA `(.L_x_88) ;  /* 0x00000038003ca947 */ /* 0x008fea0003800000 */
.L_x_87:
[----:B------:R-:W-:Y:S05]  /*4f30*/  @!P1 BRA `(.L_x_89) ;  /* 0x0000000000309947 */ /* 0x000fea0003800000 */
[----:B------:R-:W-:Y:S01]  /*4f40*/  ISETP.NE.U32.AND P1, PT, R2, RZ, PT ;  /* 0x000000ff0200720c */ /* 0x000fe20003f25070 */
[----:B------:R-:W3:Y:S01]  /*4f50*/  LDCU.64 UR4, c[0x0][0x358] ;  /* 0x00006b00ff0477ac */ /* 0x000ee20008000a00 */
[----:B------:R-:W-:Y:S02]  /*4f60*/  IMAD.MOV.U32 R45, RZ, RZ, 0x1 ;  /* 0x00000001ff2d7424 */ /* 0x000fe400078e00ff */
[----:B------:R-:W-:Y:S11]  /*4f70*/  ISETP.NE.AND.EX P1, PT, R3, RZ, PT, P1 ;  /* 0x000000ff0300720c */ /* 0x000ff60003f25310 */
[----:B------:R-:W-:Y:S02]  /*4f80*/  @!UPT UIADD3 URZ, UPT, UPT, URZ, URZ, URZ ;  /* 0x000000fffffff290 */ /* 0x000fe4000fffe0ff */
[----:B------:R-:W4:Y:S01]  /*4f90*/  @P1 LDC.64 R8, c[0x0][0x888] ;  /* 0x00022200ff081b82 */ /* 0x000f220000000a00 */
[----:B-1----:R-:W-:Y:S04]  /*4fa0*/  @P1 IMAD R0, R4, UR36, RZ ;  /* 0x0000002404001c24 */ /* 0x002fe8000f8e02ff */
[----:B----4-:R-:W-:Y:S04]  /*4fb0*/  @P1 IMAD.WIDE R8, R0, 0x4, R8 ;  /* 0x0000000400081825 */ /* 0x010fe800078e0208 */
[----:B------:R-:W-:Y:S01]  /*4fc0*/  HFMA2 R0, -RZ, RZ, 0, 5.9604644775390625e-08 ;  /* 0x00000001ff007431 */ /* 0x000fe200000001ff */
[----:B---3-5:R3:W5:Y:S04]  /*4fd0*/  @P1 LDG.E R26, desc[UR4][R8.64] ;  /* 0x00000004081a1981 */ /* 0x028768000c1e1900 */
[----:B------:R-:W-:Y:S01]  /*4fe0*/  @!P1 PRMT R45, R0, 0x7610, R45 ;  /* 0x00007610002d9816 */ /* 0x000fe2000000002d */
[----:B---3--:R-:W4:Y:S06]  /*4ff0*/  @!P1 LDC R26, c[0x0][0x880] ;  /* 0x00022000ff1a9b82 */ /* 0x008f2c0000000800 */
.L_x_89:
[----:B----45:R-:W-:Y:S01]  /*5000*/  @!P0 FSETP.EQ.AND P1, PT, R26, RZ, PT ;  /* 0x000000ff1a00820b */ /* 0x030fe20003f22000 */
[----:B------:R-:W-:Y:S01]  /*5010*/  @!UPT UIADD3 URZ, UPT, UPT, URZ, URZ, URZ ;  /* 0x000000fffffff290 */ /* 0x000fe2000fffe0ff */
[----:B------:R-:W-:Y:S11]  /*5020*/  @!P0 BRA `(.L_x_90) ;  /* 0x0000000000188947 */ /* 0x000ff60003800000 */
[----:B------:R-:W-:Y:S02]  /*5030*/  LOP3.LUT P0, RZ, R45, 0xff, RZ, 0xc0, !PT ;  /* 0x000000ff2dff7812 */ /* 0x000fe4000780c0ff */
[----:B------:R-:W-:Y:S04]  /*5040*/  ISETP.NE.U32.AND P1, PT, R2, RZ, PT ;  /* 0x000000ff0200720c */ /* 0x000fe80003f25070 */
[----:B------:R-:W-:Y:S04]  /*5050*/  ISETP.NE.AND.EX P1, PT, R3, RZ, PT, P1 ;  /* 0x000000ff0300720c */ /* 0x000fe80003f25310 */
[----:B------:R-:W-:Y:S03]  /*5060*/  PLOP3.LUT P1, PT, P1, PT, PT, 0x8, 0x80 ;  /* 0x000000000080781c */ /* 0x000fe60000f2e170 */
[----:B------:R-:W-:Y:S11]  /*5070*/  @P0 FSETP.EQ.AND P1, PT, R26, RZ, PT ;  /* 0x000000ff1a00020b */ /* 0x000ff60003f22000 */
[----:B------:R-:W-:Y:S02]  /*5080*/  @!UPT UIADD3 URZ, UPT, UPT, URZ, URZ, URZ ;  /* 0x000000fffffff290 */ /* 0x000fe4000fffe0ff */
.L_x_90:
[----:B------:R-:W-:Y:S01]  /*5090*/  ULEA UR4, UR12, UR24, 0x3 ;  /* 0x000000180c047291 */ /* 0x000fe2000f8e18ff */
[----:B------:R-:W-:Y:S02]  /*50a0*/  SHF.L.U32 R9, R15, 0x1f, RZ ;  /* 0x0000001f0f097819 */ /* 0x000fe400000006ff */
[----:B------:R-:W-:Y:S04]  /*50b0*/  ELECT P0, URZ, PT ;  /* 0x0000000000ff782f */ /* 0x000fe80003800000 */
[----:B------:R-:W-:Y:S02]  /*50c0*/  PLOP3.LUT P1, PT, P1, P0, PT, 0xf2, 0x2f ;  /* 0x00000000002f781c */ /* 0x000fe40000f21e72 */
[----:B------:R-:W3:Y:S11]  /*50d0*/  SYNCS.PHASECHK.TRANS64.TRYWAIT P2, [UR4+0xe8], R9 ;  /* 0x0000e809ff0075a7 */ /* 0x000ef60008041104 */
[----:B------:R-:W-:Y:S05]  /*50e0*/  @!P1 IADD3 R8, P0, PT, R16, 0x580, RZ ;  /* 0x0000058010089810 */ /* 0x000fea0007f1e0ff */
[----:B-1----:R-:W-:Y:S01]  /*50f0*/  @!P1 IMAD.X R6, RZ, RZ, R17, P0 ;  /* 0x000000ffff069224 */ /* 0x002fe200000e0611 */
[----:B---3--:R-:W-:Y:S07]  /*5100*/  @!P2 BRA `(.L_x_91) ;  /* 0x0000003400dca947 */ /* 0x008fee0003800000 */
.L_x_180:
[----:B------:R-:W-:Y:S01]  /*5110*/  @!P1 R2UR UR7, R6 ;  /* 0x00000000060792ca */ /* 0x000fe200000e0000 */
[----:B------:R-:W-:Y:S01]  /*5120*/  UIADD3 UR5, UPT, UPT, UR12, 0x1, URZ ;  /* 0x000000010c057890 */ /* 0x000fe2000fffe0ff */
[----:B------:R-:W-:Y:S01]  /*5130*/  @!P1 R2UR UR6, R8 ;  /* 0x00000000080692ca */ /* 0x000fe200000e0000 */
[----:B------:R-:W-:Y:S01]  /*5140*/  UIADD3 UR9, UPT, UPT, UR4, 0xd0, URZ ;  /* 0x000000d004097890 */ /* 0x000fe2000fffe0ff */
[----:B------:R-:W-:Y:S01]  /*5150*/  @!P1 IMAD.MOV.U32 R6, RZ, RZ, 0x1000 ;  /* 0x00001000ff069424 */ /* 0x000fe200078e00ff */
[----:B------:R-:W-:Y:S01]  /*5160*/  UISETP.NE.AND UP0, UPT, UR5, 0x3, UPT ;  /* 0x000000030500788c */ /* 0x000fe2000bf05270 */
[----:B------:R-:W-:Y:S01]  /*5170*/  VIADD R14, R14, 0x1 ;  /* 0x000000010e0e7836 */ /* 0x000fe20000000000 */
[----:B------:R-:W-:Y:S01]  /*5180*/  UMOV UR22, 0x0 ;  /* 0x0000000000167882 */ /* 0x000fe20000000000 */
[----:B------:R-:W-:Y:S01]  /*5190*/  UMOV UR23, 0x10000000 ;  /* 0x1000000000177882 */ /* 0x000fe20000000000 */
[----:B------:R-:W-:Y:S04]  /*51a0*/  UPRMT UR20, UR54, 0x654, UR9 ;  /* 0x0000065436147896 */ /* 0x000fe80008000009 */
[----:B-1----:R-:W-:Y:S01]  /*51b0*/  IMAD.U32 R9, RZ, RZ, UR7 ;  /* 0x00000007ff097e24 */ /* 0x002fe2000f8e00ff */
[----:B------:R-:W-:Y:S01]  /*51c0*/  USEL UR7, URZ, 0x1, UP0 ;  /* 0x00000001ff077887 */ /* 0x000fe20008000000 */
[----:B------:R-:W-:Y:S01]  /*51d0*/  IMAD.U32 R8, RZ, RZ, UR6 ;  /* 0x00000006ff087e24 */ /* 0x000fe2000f8e00ff */
[----:B------:R-:W-:Y:S02]  /*51e0*/  USEL UR6, UR5, URZ, UP0 ;  /* 0x000000ff05067287 */ /* 0x000fe40008000000 */
[----:B------:R-:W-:Y:S01]  /*51f0*/  VOTEU.ALL UP0, P1 ;  /* 0x0000000000ff7886 */ /* 0x000fe20000800000 */
[----:B------:R-:W-:Y:S02]  /*5200*/  @!P1 R2UR UR19, R9 ;  /* 0x00000000091392ca */ /* 0x000fe400000e0000 */
[----:B------:R-:W-:Y:S02]  /*5210*/  @!P1 R2UR UR18, R8 ;  /* 0x00000000081292ca */ /* 0x000fe400000e0000 */
[----:B------:R-:W-:Y:S01]  /*5220*/  @!UP0 ULEA UR5, UR12, UR24, 0xc ;  /* 0x000000180c058291 */ /* 0x000fe2000f8e60ff */
[----:B------:R-:W-:Y:S02]  /*5230*/  LOP3.LUT R15, R15, UR7, RZ, 0x3c, !PT ;  /* 0x000000070f0f7c12 */ /* 0x000fe4000f8e3cff */
[----:B------:R-:W-:Y:S01]  /*5240*/  UMOV UR12, UR36 ;  /* 0x00000024000c7c82 */ /* 0x000fe20008000000 */
[----:B------:R-:W-:Y:S01]  /*5250*/  @!UP0 UIADD3 UR8, UPT, UPT, UR5, 0x200, URZ ;  /* 0x0000020005088890 */ /* 0x000fe2000fffe0ff */
[----:B------:R-:W-:Y:S01]  /*5260*/  SHF.L.U32 R0, R15, 0x1f, RZ ;  /* 0x0000001f0f007819 */ /* 0x000fe200000006ff */
[----:B------:R-:W-:Y:S01]  /*5270*/  VOTEU.ALL UP0, P1 ;  /* 0x0000000000ff7886 */ /* 0x000fe20000800000 */
[----:B------:R-:W-:Y:S06]  /*5280*/  ULEA UR5, UR6, UR24, 0x3 ;  /* 0x0000001806057291 */ /* 0x000fec000f8e18ff */
[----:B------:R1:W-:Y:S01]  /*5290*/  @!UP0 UTMALDG.3D [UR8], [UR18], desc[UR22] ;  /* 0x00001608120085b4 */ /* 0x0003e20008011000 */
[----:B------:R1:W-:Y:S01]  /*52a0*/  @!P1 SYNCS.ARRIVE.TRANS64.RED.A0TR RZ, [UR4+0xd0], R6 ;  /* 0x0000d006ffff99a7 */ /* 0x0003e20008300404 */
[----:B------:R-:W-:Y:S01]  /*52b0*/  SYNCS.ARRIVE.TRANS64.RED.A1T0 RZ, [UR20], RZ ;  /* 0x000000ffffff79a7 */ /* 0x000fe20008100414 */
[----:B------:R-:W3:Y:S02]  /*52c0*/  SYNCS.PHASECHK.TRANS64.TRYWAIT P0, [UR5+0xe8], R0 ;  /* 0x0000e800ff0075a7 */ /* 0x000ee40008001105 */
[----:B-1-3--:R-:W-:Y:S05]  /*52d0*/  @!P0 BRA `(.L_x_92) ;  /* 0x0000003400808947 */ /* 0x00afea0003800000 */
.L_x_182:
[----:B------:R-:W-:Y:S01]  /*52e0*/  UIADD3 UR9, UPT, UPT, UR5, 0xd0, URZ ;  /* 0x000000d005097890 */ /* 0x000fe2000fffe0ff */
[----:B-1----:R-:W-:Y:S01]  /*52f0*/  @!P1 IADD3 R6, P0, PT, R16, 0x580, RZ ;  /* 0x0000058010069810 */ /* 0x002fe20007f1e0ff */
[----:B------:R-:W-:Y:S01]  /*5300*/  UPLOP3.LUT UP3, UPT, UPT, UPT, UPT, 0x80, 0x8 ;  /* 0x000000000008789c */ /* 0x000fe20003f6f070 */
[----:B------:R-:W-:Y:S01]  /*5310*/  R2UR UR23, R47 ;  /* 0x000000002f1772ca */ /* 0x000fe200000e0000 */
[----:B------:R-:W-:Y:S01]  /*5320*/  UMOV UR20, 0x0 ;  /* 0x0000000000147882 */ /* 0x000fe20000000000 */
[----:B------:R-:W-:Y:S01]  /*5330*/  @!P1 R2UR UR7, R6 ;  /* 0x00000000060792ca */ /* 0x000fe200000e0000 */
[----:B------:R-:W-:Y:S01]  /*5340*/  @!P1 IMAD.X R0, RZ, RZ, R17, P0 ;  /* 0x000000ffff009224 */ /* 0x000fe200000e0611 */
[----:B------:R-:W-:Y:S01]  /*5350*/  UMOV UR21, 0x10000000 ;  /* 0x1000000000157882 */ /* 0x000fe20000000000 */
[----:B------:R-:W-:Y:S01]  /*5360*/  UMOV UR12, UR36 ;  /* 0x00000024000c7c82 */ /* 0x000fe20008000000 */
[----:B------:R-:W-:Y:S01]  /*5370*/  VOTEU.ALL UP0, P1 ;  /* 0x0000000000ff7886 */ /* 0x000fe20000800000 */
[----:B------:R-:W-:Y:S01]  /*5380*/  R2UR UR22, R48 ;  /* 0x00000000301672ca */ /* 0x000fe200000e0000 */
[----:B------:R-:W-:Y:S01]  /*5390*/  UMOV UR36, UR25 ;  /* 0x0000001900247c82 */ /* 0x000fe20008000000 */
[----:B------:R-:W-:Y:S02]  /*53a0*/  @!P1 R2UR UR4, R0 ;  /* 0x00000000000492ca */ /* 0x000fe400000e0000 */
[----:B------:R-:W-:Y:S01]  /*53b0*/  @!UP0 UIADD3 UR10, UPT, UPT, UR10, 0x20, URZ ;  /* 0x000000200a0a8890 */ /* 0x000fe2000fffe0ff */
[C---:B------:R-:W-:Y:S01]  /*53c0*/  ISETP.NE.AND P0, PT, R14.reuse, 0x2, PT ;  /* 0x000000020e00780c */ /* 0x040fe20003f05270 */
[----:B------:R-:W-:Y:S02]  /*53d0*/  UIADD3 UR32, UPT, UPT, UR13, UR23, URZ ;  /* 0x000000170d207290 */ /* 0x000fe4000fffe0ff */
[----:B------:R-:W-:Y:S01]  /*53e0*/  IMAD.U32 R8, RZ, RZ, UR7 ;  /* 0x00000007ff087e24 */ /* 0x000fe2000f8e00ff */
[----:B------:R-:W-:Y:S02]  /*53f0*/  SEL R0, RZ, 0x1, P0 ;  /* 0x00000001ff007807 */ /* 0x000fe40000000000 */
[----:B------:R-:W-:Y:S02]  /*5400*/  SEL R14, R14, RZ, P0 ;  /* 0x000000ff0e0e7207 */ /* 0x000fe40000000000 */
[----:B------:R-:W-:Y:S01]  /*5410*/  @!P1 R2UR UR18, R8 ;  /* 0x00000000081292ca */ /* 0x000fe200000e0000 */
[----:B------:R-:W-:Y:S01]  /*5420*/  UIADD3 UR29, UPT, UPT, UR14, UR22, URZ ;  /* 0x000000160e1d7290 */ /* 0x000fe2000fffe0ff */
[----:B------:R-:W-:Y:S01]  /*5430*/  IMAD.U32 R9, RZ, RZ, UR4 ;  /* 0x00000004ff097e24 */ /* 0x000fe2000f8e00ff */
[----:B------:R-:W-:Y:S01]  /*5440*/  @!UP0 ULEA UR4, UR6, UR24, 0xc ;  /* 0x0000001806048291 */ /* 0x000fe2000f8e60ff */
[----:B------:R-:W-:Y:S03]  /*5450*/  LOP3.LUT R13, R13, R0, RZ, 0x3c, !PT ;  /* 0x000000000d0d7212 */ /* 0x000fe600078e3cff */
[----:B------:R-:W-:Y:S01]  /*5460*/  @!P1 R2UR UR19, R9 ;  /* 0x00000000091392ca */ /* 0x000fe200000e0000 */
[----:B------:R-:W-:Y:S01]  /*5470*/  @!UP0 UIADD3 UR8, UPT, UPT, UR4, 0x200, URZ ;  /* 0x0000020004088890 */ /* 0x000fe2000fffe0ff */
[----:B------:R-:W-:Y:S01]  /*5480*/  VOTEU.ALL UP0, P1 ;  /* 0x0000000000ff7886 */ /* 0x000fe20000800000 */
[----:B------:R-:W-:Y:S10]  /*5490*/  UPRMT UR4, UR54, 0x654, UR9 ;  /* 0x0000065436047896 */ /* 0x000ff40008000009 */
[----:B------:R1:W-:Y:S01]  /*54a0*/  @!UP0 UTMALDG.3D [UR8], [UR18], desc[UR20] ;  /* 0x00001408120085b4 */ /* 0x0003e20008011000 */
[----:B------:R3:W-:Y:S01]  /*54b0*/  @!P1 SYNCS.ARRIVE.TRANS64.RED.A0TR RZ, [UR5+0xd0], R7 ;  /* 0x0000d007ffff99a7 */ /* 0x0007e20008300405 */
[----:B------:R-:W-:Y:S01]  /*54c0*/  SYNCS.ARRIVE.TRANS64.RED.A1T0 RZ, [UR4], RZ ;  /* 0x000000ffffff79a7 */ /* 0x000fe20008100404 */
[----:B------:R-:W-:Y:S04]  /*54d0*/  UIADD3 UR4, UPT, UPT, UR6, 0x1, URZ ;  /* 0x0000000106047890 */ /* 0x000fe8000fffe0ff */
[----:B------:R-:W-:Y:S04]  /*54e0*/  UISETP.NE.AND UP0, UPT, UR4, 0x3, UPT ;  /* 0x000000030400788c */ /* 0x000fe8000bf05270 */
[----:B------:R-:W-:Y:S06]  /*54f0*/  USEL UR5, URZ, 0x1, UP0 ;  /* 0x00000001ff057887 */ /* 0x000fec0008000000 */
[----:B------:R-:W-:Y:S01]  /*5500*/  LOP3.LUT R15, R15, UR5, RZ, 0x3c, !PT ;  /* 0x000000050f0f7c12 */ /* 0x000fe2000f8e3cff */
[----:B-1----:R-:W-:Y:S01]  /*5510*/  USEL UR12, UR4, URZ, UP0 ;  /* 0x000000ff040c7287 */ /* 0x002fe20008000000 */
[----:B------:R-:W-:Y:S11]  /*5520*/  BRA.U UP1, `(.L_x_93) ;  /* 0xfffffff101f07547 */ /* 0x000ff6000b83ffff */
[----:B------:R-:W-:Y:S01]  /*5530*/  UIADD3 UR24, UPT, UPT, UR24, 0xe8, URZ ;  /* 0x000000e818187890 */ /* 0x000fe2000fffe0ff */
[----:B------:R-:W-:-:S03]  /*5540*/  SHF.L.U32 R2, R15, 0x1f, RZ ;  /* 0x0000001f0f027819 */ /* 0x000fc600000006ff */
[----:B------:R-:W-:-:S09]  /*5550*/  ULEA UR4, UR12, UR24, 0x3 ;  /* 0x000000180c047291 */ /* 0x000fd2000f8e18ff */
[----:B------:R-:W1:Y:S02]  /*5560*/  SYNCS.PHASECHK.TRANS64.TRYWAIT P0, [UR4], R2 ;  /* 0x00000002ff0075a7 */ /* 0x000e640008001104 */
[----:B-1----:R-:W-:Y:S05]  /*5570*/  @!P0 BRA `(.L_x_94) ;  /* 0x0000003000f08947 */ /* 0x002fea0003800000 */
.L_x_184:
        /* <DEDUP_REMOVED lines=9> */
.L_x_186:
[----:B------:R-:W-:-:S04]  /*5610*/  UIADD3 UR4, UPT, UPT, UR4, 0x1, URZ ;  /* 0x0000000104047890 */ /* 0x000fc8000fffe0ff */
[----:B------:R-:W-:-:S04]  /*5620*/  UISETP.NE.AND UP0, UPT, UR4, 0x3, UPT ;  /* 0x000000030400788c */ /* 0x000fc8000bf05270 */
[----:B------:R-:W-:Y:S02]  /*5630*/  USEL UR5, URZ, 0x1, UP0 ;  /* 0x00000001ff057887 */ /* 0x000fe40008000000 */
[----:B------:R-:W-:-:S04]  /*5640*/  USEL UR4, UR4, URZ, UP0 ;  /* 0x000000ff04047287 */ /* 0x000fc80008000000 */
[----:B------:R-:W-:Y:S01]  /*5650*/  ULEA UR4, UR4, UR24, 0x3 ;  /* 0x0000001804047291 */ /* 0x000fe2000f8e18ff */
[----:B-1----:R-:W-:-:S04]  /*5660*/  LOP3.LUT R2, R15, UR5, RZ, 0x3c, !PT ;  /* 0x000000050f027c12 */ /* 0x002fc8000f8e3cff */
[----:B------:R-:W-:Y:S01]  /*5670*/  SHF.L.U32 R2, R2, 0x1f, RZ ;  /* 0x0000001f02027819 */ /* 0x000fe200000006ff */
[----:B------:R-:W-:-:S07]  /*5680*/  IMAD.U32 R0, RZ, RZ, UR4 ;  /* 0x00000004ff007e24 */ /* 0x000fce000f8e00ff */
.L_x_96:
[----:B-1----:R1:W4:Y:S02]  /*5690*/  SYNCS.PHASECHK.TRANS64.TRYWAIT P0, [R0+URZ], R2 ;  /* 0x00000002000075a7 */ /* 0x00232400080011ff */
[----:B----4-:R-:W-:Y:S05]  /*56a0*/  @!P0 NANOSLEEP.SYNCS 0x989680 ;  /* 0x009896800000895d */ /* 0x010fea0003900000 */
[----:B------:R-:W4:Y:S02]  /*56b0*/  @!P0 SYNCS.PHASECHK.TRANS64 P0, [R0+URZ], R2 ;  /* 0x00000002000085a7 */ /* 0x000f2400080010ff */
[----:B--2-4-:R-:W-:Y:S05]  /*56c0*/  @P0 EXIT ;  /* 0x000000000000094d */ /* 0x014fea0003800000 */
[----:B------:R-:W-:Y:S05]  /*56d0*/  BRA `(.L_x_96) ;  /* 0xfffffffc00ec7947 */ /* 0x000fea000383ffff */
.L_x_84:
[----:B------:R-:W-:-:S06]  /*56e0*/  UISETP.GE.AND UP0, UPT, UR22, 0x4, UPT ;  /* 0x000000041600788c */ /* 0x000fcc000bf06270 */
[----:B------:R-:W-:-:S13]  /*56f0*/  PLOP3.LUT P0, PT, PT, PT, UP0, 0x80, 0x8 ;  /* 0x000000000008781c */ /* 0x000fda0003f0f008 */
[----:B-1----:R-:W-:Y:S05]  /*5700*/  @!P0 EXIT ;  /* 0x000000000000894d */ /* 0x002fea0003800000 */
[----:B------:R-:W-:Y:S01]  /*5710*/  BAR.SYNC.DEFER_BLOCKING 0x6, 0xa0 ;  /* 0x0182800000007b1d */ /* 0x000fe20000010000 */
[C---:B------:R-:W-:Y:S01]  /*5720*/  IMAD.SHL.U32 R3, R55.reuse, 0x20, RZ ;  /* 0x0000002037037824 */ /* 0x040fe200078e00ff */
[C---:B------:R-:W-:Y:S01]  /*5730*/  LOP3.LUT P0, RZ, R55.reuse, 0x4, RZ, 0xc0, !PT ;  /* 0x0000000437ff7812 */ /* 0x040fe2000780c0ff */
[C---:B------:R-:W-:Y:S01]  /*5740*/  IMAD.SHL.U32 R2, R55.reuse, 0x10, RZ ;  /* 0x0000001037027824 */ /* 0x040fe200078e00ff */
[----:B------:R-:W-:Y:S01]  /*5750*/  CS2R R52, SRZ ;  /* 0x0000000000347805 */ /* 0x000fe2000001ff00 */
[----:B------:R-:W-:Y:S01]  /*5760*/  IMAD.SHL.U32 R44, R55, 0x4, RZ ;  /* 0x00000004372c7824 */ /* 0x000fe200078e00ff */
[----:B------:R-:W-:Y:S01]  /*5770*/  UMOV UR44, 0x400 ;  /* 0x00000400002c7882 */ /* 0x000fe20000000000 */
[----:B------:R-:W1:Y:S01]  /*5780*/  LDCU.64 UR4, c[0x0][0x890] ;  /* 0x00011200ff0477ac */ /* 0x000e620008000a00 */
[----:B------:R-:W2:Y:S01]  /*5790*/  LDC.64 R42, c[0x0][0x8b0] ;  /* 0x00022c00ff2a7b82 */ /* 0x000ea20000000a00 */
[----:B------:R-:W-:Y:S01]  /*57a0*/  LOP3.LUT R4, R3, 0xc0, RZ, 0xc0, !PT ;  /* 0x000000c003047812 */ /* 0x000fe200078ec0ff */
[----:B------:R-:W-:Y:S01]  /*57b0*/  IMAD.U32 R23, R55, 0x10000, RZ ;  /* 0x0001000037177824 */ /* 0x000fe200078e00ff */
[----:B------:R-:W-:Y:S01]  /*57c0*/  ULEA UR44, UR54, UR44, 0x18 ;  /* 0x0000002c362c7291 */ /* 0x000fe2000f8ec0ff */
[----:B------:R-:W-:Y:S01]  /*57d0*/  LOP3.LUT R2, R2, 0x600, RZ, 0xc0, !PT ;  /* 0x0000060002027812 */ /* 0x000fe200078ec0ff */
[----:B------:R-:W-:Y:S01]  /*57e0*/  IMAD.MOV.U32 R54, RZ, RZ, 0x10 ;  /* 0x00000010ff367424 */ /* 0x000fe200078e00ff */
[----:B------:R-:W-:Y:S01]  /*57f0*/  LOP3.LUT R44, R4, 0x18, R44, 0xf8, !PT ;  /* 0x00000018042c7812 */ /* 0x000fe200078ef82c */
[----:B------:R-:W-:Y:S01]  /*5800*/  IMAD.MOV.U32 R22, RZ, RZ, RZ ;  /* 0x000000ffff167224 */ /* 0x000fe200078e00ff */
[----:B------:R-:W3:Y:S01]  /*5810*/  LDC.64 R40, c[0x0][0x8a8] ;  /* 0x00022a00ff287b82 */ /* 0x000ee20000000a00 */
[----:B------:R-:W-:Y:S01]  /*5820*/  SHF.R.U32.HI R4, RZ, 0x1, R55 ;  /* 0x00000001ff047819 */ /* 0x000fe20000011637 */
[----:B------:R-:W-:Y:S01]  /*5830*/  IMAD.MOV.U32 R51, RZ, RZ, RZ ;  /* 0x000000ffff337224 */ /* 0x000fe200078e00ff */
[----:B------:R-:W-:Y:S01]  /*5840*/  LOP3.LUT R2, R2, 0x20, R3, 0xf8, !PT ;  /* 0x0000002002027812 */ /* 0x000fe200078ef803 */
[----:B------:R-:W4:Y:S01]  /*5850*/  LDCU UR63, c[0x0][0x370] ;  /* 0x00006e00ff3f77ac */ /* 0x000f220008000800 */
[----:B------:R-:W-:-:S02]  /*5860*/  LOP3.LUT R23, R23, 0x600000, RZ, 0xc0, !PT ;  /* 0x0060000017177812 */ /* 0x000fc400078ec0ff */
[----:B------:R-:W-:Y:S01]  /*5870*/  LOP3.LUT R44, R44, 0x8, R4, 0x78, !PT ;  /* 0x000000082c2c7812 */ /* 0x000fe200078e7804 */
[----:B------:R-:W4:Y:S01]  /*5880*/  LDS R0, [UR44+0x1c0] ;  /* 0x0001c02cff007984 */ /* 0x000f220008000800 */
[----:B-1----:R-:W-:Y:S01]  /*5890*/  IMAD.U32 R57, RZ, RZ, UR4 ;  /* 0x00000004ff397e24 */ /* 0x002fe2000f8e00ff */
[----:B------:R-:W-:Y:S01]  /*58a0*/  UIADD3 UR4, UPT, UPT, UR44, 0x200, URZ ;  /* 0x000002002c047890 */ /* 0x000fe2000fffe0ff */
[----:B------:R-:W-:Y:S01]  /*58b0*/  LOP3.LUT R2, R2, 0x100, R3, 0xf8, !PT ;  /* 0x0000010002027812 */ /* 0x000fe200078ef803 */
[----:B------:R-:W-:Y:S01]  /*58c0*/  IMAD.U32 R56, RZ, RZ, UR5 ;  /* 0x00000005ff387e24 */ /* 0x000fe2000f8e00ff */
[----:B------:R-:W-:Y:S01]  /*58d0*/  LOP3.LUT R55, R55, 0x60, RZ, 0xc0, !PT ;  /* 0x0000006037377812 */ /* 0x000fe200078ec0ff */
[----:B------:R-:W1:Y:S01]  /*58e0*/  LDCU UR41, c[0x0][0xb0c] ;  /* 0x00016180ff2977ac */ /* 0x000e620008000800 */
[----:B------:R-:W-:Y:S01]  /*58f0*/  LOP3.LUT R44, R2, R44, RZ, 0xfc, !PT ;  /* 0x0000002c022c7212 */ /* 0x000fe200078efcff */
[----:B------:R-:W-:Y:S01]  /*5900*/  IMAD.U32 R59, RZ, RZ, UR4 ;  /* 0x00000004ff3b7e24 */ /* 0x000fe2000f8e00ff */
[----:B------:R-:W-:Y:S01]  /*5910*/  SEL R54, R54, 0xfffffff0, !P0 ;  /* 0xfffffff036367807 */ /* 0x000fe20004000000 */
[----:B------:R-:W1:Y:S01]  /*5920*/  LDCU UR39, c[0x0][0xb30] ;  /* 0x00016600ff2777ac */ /* 0x000e620008000800 */
[----:B------:R-:W1:Y:S01]  /*5930*/  LDCU.64 UR60, c[0x0][0x888] ;  /* 0x00011100ff3c77ac */ /* 0x000e620008000a00 */
[----:B------:R-:W1:Y:S01]  /*5940*/  LDCU.64 UR42, c[0x0][0xb28] ;  /* 0x00016500ff2a77ac */ /* 0x000e620008000a00 */
[----:B------:R-:W1:Y:S01]  /*5950*/  LDCU.128 UR56, c[0x0][0xb10] ;  /* 0x00016200ff3877ac */ /* 0x000e620008000c00 */
[----:B------:R-:W1:Y:S01]  /*5960*/  LDCU UR62, c[0x0][0x374] ;  /* 0x00006e80ff3e77ac */ /* 0x000e620008000800 */
[----:B------:R-:W-:Y:S01]  /*5970*/  UMOV UR55, 0x1 ;  /* 0x0000000100377882 */ /* 0x000fe20000000000 */
[----:B------:R-:W-:Y:S01]  /*5980*/  UMOV UR46, URZ ;  /* 0x000000ff002e7c82 */ /* 0x000fe20008000000 */
[----:B------:R-:W-:Y:S01]  /*5990*/  UMOV UR53, URZ ;  /* 0x000000ff00357c82 */ /* 0x000fe20008000000 */
[----:B------:R-:W-:Y:S01]  /*59a0*/  UMOV UR52, URZ ;  /* 0x000000ff00347c82 */ /* 0x000fe20008000000 */
[----:B-1234-:R-:W-:-:S07]  /*59b0*/  IMAD.IADD R23, R0, 0x1, R23 ;  /* 0x0000000100177824 */ /* 0x01efce00078e0217 */
.L_x_127:
[C---:B------:R-:W-:Y:S02]  /*59c0*/  LEA R0, R51.reuse, UR44, 0x3 ;  /* 0x0000002c33007c11 */ /* 0x040fe4000f8e18ff */
[----:B------:R-:W-:Y:S02]  /*59d0*/  SHF.L.U32 R2, R52, 0x1f, RZ ;  /* 0x0000001f34027819 */ /* 0x000fe400000006ff */
[----:B-1----:R-:W-:Y:S02]  /*59e0*/  LEA R4, R51, UR44, 0x4 ;  /* 0x0000002c33047c11 */ /* 0x002fe4000f8e20ff */
[----:B------:R-:W1:Y:S02]  /*59f0*/  SYNCS.PHASECHK.TRANS64.TRYWAIT P0, [R0+URZ+0x110], R2 ;  /* 0x00011002000075a7 */ /* 0x000e6400080011ff */
[----:B-1----:R-:W-:Y:S05]  /*5a00*/  @!P0 BRA `(.L_x_97) ;  /* 0x0000002c00fc8947 */ /* 0x002fea0003800000 */
.L_x_187:
[----:B------:R-:W-:Y:S01]  /*5a10*/  R2UR UR7, R58 ;  /* 0x000000003a0772ca */ /* 0x000fe200000e0000 */
[----:B------:R-:W2:Y:S01]  /*5a20*/  LDS.128 R4, [R4+0x1a0] ;  /* 0x0001a00004047984 */ /* 0x000ea20000000c00 */
[----:B-1----:R-:W-:Y:S01]  /*5a30*/  VIADD R0, R0, 0x120 ;  /* 0x0000012000007836 */ /* 0x002fe20000000000 */
[----:B------:R-:W-:Y:S04]  /*5a40*/  UISETP.GE.AND UP0, UPT, UR40, 0x1, UPT ;  /* 0x000000012800788c */ /* 0x000fe8000bf06270 */
[----:B------:R-:W-:Y:S01]  /*5a50*/  PRMT R0, RZ, 0x654, R0 ;  /* 0x00000654ff007816 */ /* 0x000fe20000000000 */
[----:B------:R-:W-:Y:S01]  /*5a60*/  @!PT LDS RZ, [RZ] ;  /* 0x00000000fffff984 */ /* 0x000fe20000000800 */
[----:B------:R-:W-:Y:S01]  /*5a70*/  @!PT LDS RZ, [RZ] ;  /* 0x00000000fffff984 */ /* 0x000fe20000000800 */
[----:B------:R-:W-:Y:S01]  /*5a80*/  @!PT LDS RZ, [RZ] ;  /* 0x00000000fffff984 */ /* 0x000fe20000000800 */
[----:B------:R-:W-:Y:S01]  /*5a90*/  @!PT LDS RZ, [RZ] ;  /* 0x00000000fffff984 */ /* 0x000fe20000000800 */
[----:B------:R1:W-:Y:S06]  /*5aa0*/  MEMBAR.ALL.CTA ;  /* 0x0000000000007992 */ /* 0x0003ec0000008000 */
[----:B-1----:R-:W1:Y:S02]  /*5ab0*/  FENCE.VIEW.ASYNC.S ;  /* 0x00000000000073c6 */ /* 0x002e640000000000 */
[----:B-1----:R1:W-:Y:S01]  /*5ac0*/  SYNCS.ARRIVE.TRANS64.RED.A1T0 RZ, [R0+URZ], RZ ;  /* 0x000000ff00ff79a7 */ /* 0x0023e200081004ff */
[----:B--2---:R-:W-:Y:S11]  /*5ad0*/  LOP3.LUT P0, RZ, R6, 0x1, RZ, 0xc0, !PT ;  /* 0x0000000106ff7812 */ /* 0x004ff6000780c0ff */
[----:B------:R-:W-:Y:S02]  /*5ae0*/  @!UPT UIADD3 URZ, UPT, UPT, URZ, URZ, URZ ;  /* 0x000000fffffff290 */ /* 0x000fe4000fffe0ff */
[----:B------:R-:W-:Y:S01]  /*5af0*/  VOTEU.ANY UP1, P0 ;  /* 0x0000000000ff7886 */ /* 0x000fe20000020100 */
[----:B------:R-:W-:Y:S01]  /*5b00*/  PLOP3.LUT P0, PT, PT, PT, UP1, 0x80, 0x8 ;  /* 0x000000000008781c */ /* 0x000fe20003f0f018 */
[----:B------:R-:W-:Y:S06]  /*5b10*/  UP2UR UR4, UPR, URZ, 0x2 ;  /* 0x00000002ff047883 */ /* 0x000fec0008000000 */
[----:B------:R-:W-:Y:S06]  /*5b20*/  IMAD.U32 R60, RZ, RZ, UR4 ;  /* 0x00000004ff3c7e24 */ /* 0x000fec000f8e00ff */
[----:B------:R-:W-:Y:S02]  /*5b30*/  @P0 SHF.R.U32.HI R2, RZ, 0x10, R5 ;  /* 0x00000010ff020819 */ /* 0x000fe40000011605 */
[----:B------:R-:W-:Y:S02]  /*5b40*/  @P0 MOV R3, R4 ;  /* 0x0000000400030202 */ /* 0x000fe40000000f00 */
[----:B------:R-:W-:Y:S02]  /*5b50*/  @P0 R2UR UR4, R2 ;  /* 0x00000000020402ca */ /* 0x000fe400000e0000 */
[----:B------:R-:W-:Y:S02]  /*5b60*/  @P0 LOP3.LUT R4, R5, 0xffff, RZ, 0xc0, !PT ;  /* 0x0000ffff05040812 */ /* 0x000fe400078ec0ff */
[----:B------:R-:W-:Y:S02]  /*5b70*/  @P0 R2UR UR6, R3 ;  /* 0x00000000030602ca */ /* 0x000fe400000e0000 */
[----:B------:R-:W-:Y:S07]  /*5b80*/  @P0 R2UR UR5, R4 ;  /* 0x00000000040502ca */ /* 0x000fee00000e0000 */
[----:B------:R-:W-:Y:S02]  /*5b90*/  @UP1 UMOV UR7, UR4 ;  /* 0x0000000400071c82 */ /* 0x000fe40008000000 */
[----:B------:R-:W-:Y:S02]  /*5ba0*/  IMAD.U32 R58, RZ, RZ, UR7 ;  /* 0x00000007ff3a7e24 */ /* 0x000fe4000f8e00ff */
[----:B------:R-:W-:Y:S02]  /*5bb0*/  @UP1 UMOV UR38, UR6 ;  /* 0x0000000600261c82 */ /* 0x000fe40008000000 */
[----:B------:R-:W-:Y:S01]  /*5bc0*/  @UP1 UMOV UR37, UR5 ;  /* 0x0000000500251c82 */ /* 0x000fe20008000000 */
[----:B-1----:R-:W-:Y:S05]  /*5bd0*/  BRA.U !UP0, `(.L_x_98) ;  /* 0x0000000108cc7547 */ /* 0x002fea000b800000 */
[----:B------:R-:W1:Y:S01]  /*5be0*/  LDCU UR12, c[0x0][0xb20] ;  /* 0x00016400ff0c77ac */ /* 0x000e620008000800 */
[----:B------:R-:W-:Y:S02]  /*5bf0*/  UIMAD.WIDE.U32 UR4, UR62, UR59, URZ ;  /* 0x0000003b3e0472a5 */ /* 0x000fe4000f8e00ff */
[----:B------:R-:W-:Y:S02]  /*5c00*/  UIMAD.WIDE.U32 UR6, UR63, UR56, URZ ;  /* 0x000000383f0672a5 */ /* 0x000fe4000f8e00ff */
[----:B------:R-:W-:Y:S02]  /*5c10*/  UISETP.NE.AND UP0, UPT, UR58, 0x1, UPT ;  /* 0x000000013a00788c */ /* 0x000fe4000bf05270 */
[----:B------:R-:W-:Y:S02]  /*5c20*/  UIMAD.WIDE.U32 UR8, UR37, UR59, URZ ;  /* 0x0000003b250872a5 */ /* 0x000fe4000f8e00ff */
[----:B------:R-:W-:Y:S02]  /*5c30*/  UIMAD.WIDE.U32 UR10, UR38, UR56, URZ ;  /* 0x00000038260a72a5 */ /* 0x000fe4000f8e00ff */
[----:B------:R-:W-:Y:S02]  /*5c40*/  UISETP.NE.AND UP1, UPT, UR41, 0x1, UPT ;  /* 0x000000012900788c */ /* 0x000fe4000bf25270 */
[----:B------:R-:W-:Y:S01]  /*5c50*/  UISETP.NE.AND UP2, UPT, UR40, 0x1, UPT ;  /* 0x000000012800788c */ /* 0x000fe2000bf45270 */
[----:B------:R-:W-:Y:S02]  /*5c60*/  UMOV UR4, UR5 ;  /* 0x0000000500047c82 */ /* 0x000fe40008000000 */
[----:B-1----:R-:W-:Y:S03]  /*5c70*/  USHF.R.U32.HI UR5, URZ, UR12, UR4 ;  /* 0x0000000cff057299 */ /* 0x002fe60008011604 */
[----:B------:R-:W-:Y:S02]  /*5c80*/  UMOV UR4, UR7 ;  /* 0x0000000700047c82 */ /* 0x000fe40008000000 */
[----:B------:R-:W-:Y:S02]  /*5c90*/  USHF.R.U32.HI UR7, URZ, UR57, UR4 ;  /* 0x00000039ff077299 */ /* 0x000fe40008011604 */
[----:B------:R-:W-:Y:S02]  /*5ca0*/  USEL UR4, UR62, UR5, !UP0 ;  /* 0x000000053e047287 */ /* 0x000fe4000c000000 */
[----:B------:R-:W-:Y:S01]  /*5cb0*/  USEL UR7, UR63, UR7, !UP1 ;  /* 0x000000073f077287 */ /* 0x000fe2000c800000 */
[----:B------:R-:W-:Y:S01]  /*5cc0*/  UMOV UR5, UR9 ;  /* 0x0000000900057c82 */ /* 0x000fe20008000000 */
[----:B------:R-:W-:Y:S02]  /*5cd0*/  UIMAD.WIDE.U32 UR8, UR4, UR42, URZ ;  /* 0x0000002a040872a5 */ /* 0x000fe4000f8e00ff */
[----:B------:R-:W-:Y:S03]  /*5ce0*/  USHF.R.U32.HI UR6, URZ, UR12, UR5 ;  /* 0x0000000cff067299 */ /* 0x000fe60008011605 */
[----:B------:R-:W-:Y:S01]  /*5cf0*/  UMOV UR5, UR11 ;  /* 0x0000000b00057c82 */ /* 0x000fe20008000000 */
[----:B------:R-:W-:Y:S02]  /*5d00*/  UIMAD.WIDE.U32 UR10, UR7, UR42, URZ ;  /* 0x0000002a070a72a5 */ /* 0x000fe4000f8e00ff */
[----:B------:R-:W-:Y:S02]  /*5d10*/  USHF.R.U32.HI UR12, URZ, UR57, UR5 ;  /* 0x00000039ff0c7299 */ /* 0x000fe40008011605 */
[----:B------:R-:W-:Y:S01]  /*5d20*/  USEL UR6, UR37, UR6, !UP0 ;  /* 0x0000000625067287 */ /* 0x000fe2000c000000 */
[----:B------:R-:W-:Y:S02]  /*5d30*/  UMOV UR5, UR9 ;  /* 0x0000000900057c82 */ /* 0x000fe40008000000 */
[----:B------:R-:W-:Y:S01]  /*5d40*/  UMOV UR10, UR11 ;  /* 0x0000000b000a7c82 */ /* 0x000fe20008000000 */
[----:B------:R-:W-:Y:S02]  /*5d50*/  @UP2 USHF.R.U32.HI UR4, URZ, UR43, UR5 ;  /* 0x0000002bff042299 */ /* 0x000fe40008011605 */
[----:B------:R-:W-:Y:S02]  /*5d60*/  @UP2 USHF.R.U32.HI UR7, URZ, UR43, UR10 ;  /* 0x0000002bff072299 */ /* 0x000fe4000801160a */
[----:B------:R-:W-:Y:S02]  /*5d70*/  UIMAD UR4, UR40, UR4, URZ ;  /* 0x00000004280472a4 */ /* 0x000fe4000f8e02ff */
[----:B------:R-:W-:Y:S02]  /*5d80*/  UIMAD.WIDE.U32 UR10, UR6, UR42, URZ ;  /* 0x0000002a060a72a5 */ /* 0x000fe4000f8e00ff */
[----:B------:R-:W-:Y:S02]  /*5d90*/  USEL UR5, UR38, UR12, !UP1 ;  /* 0x0000000c26057287 */ /* 0x000fe4000c800000 */
[----:B------:R-:W-:Y:S02]  /*5da0*/  UIMAD UR8, UR40, UR7, URZ ;  /* 0x00000007280872a4 */ /* 0x000fe4000f8e02ff */
[----:B------:R-:W-:Y:S03]  /*5db0*/  UISETP.GE.AND UP0, UPT, UR6, UR4, UPT ;  /* 0x000000040600728c */ /* 0x000fe6000bf06270 */
[----:B------:R-:W-:Y:S01]  /*5dc0*/  UMOV UR4, UR11 ;  /* 0x0000000b00047c82 */ /* 0x000fe20008000000 */
[----:B------:R-:W-:Y:S02]  /*5dd0*/  UISETP.GE.OR UP0, UPT, UR5, UR8, UP0 ;  /* 0x000000080500728c */ /* 0x000fe40008706670 */
[----:B------:R-:W-:Y:S02]  /*5de0*/  USHF.R.U32.HI UR4, URZ, UR43, UR4 ;  /* 0x0000002bff047299 */ /* 0x000fe40008011604 */
[----:B------:R-:W-:Y:S02]  /*5df0*/  UIMAD.WIDE.U32 UR8, UR5, UR42, URZ ;  /* 0x0000002a050872a5 */ /* 0x000fe4000f8e00ff */
[----:B------:R-:W-:Y:S02]  /*5e00*/  USEL UR11, UR6, UR4, !UP2 ;  /* 0x00000004060b7287 */ /* 0x000fe4000d000000 */
[----:B------:R-:W-:Y:S02]  /*5e10*/  UIADD3 UR8, UPT, UPT, -UR5, URZ, URZ ;  /* 0x000000ff05087290 */ /* 0x000fe4000fffe1ff */
[----:B------:R-:W-:Y:S01]  /*5e20*/  UIADD3 UR10, UPT, UPT, -UR11, URZ, URZ ;  /* 0x000000ff0b0a7290 */ /* 0x000fe2000fffe1ff */
[----:B------:R-:W-:Y:S01]  /*5e30*/  @!UP0 UMOV UR4, UR9 ;  /* 0x0000000900048c82 */ /* 0x000fe20008000000 */
[----:B------:R-:W-:Y:S02]  /*5e40*/  UIADD3 UR9, UPT, UPT, -UR6, URZ, URZ ;  /* 0x000000ff06097290 */ /* 0x000fe4000fffe1ff */
[----:B------:R-:W-:Y:S02]  /*5e50*/  @!UP0 USHF.R.U32.HI UR4, URZ, UR43, UR4 ;  /* 0x0000002bff048299 */ /* 0x000fe40008011604 */
[----:B------:R-:W-:Y:S02]  /*5e60*/  UIMAD UR10, UR40, UR10, UR6 ;  /* 0x0000000a280a72a4 */ /* 0x000fe4000f8e0206 */
[----:B------:R-:W-:Y:S04]  /*5e70*/  @!UP0 USEL UR4, UR5, UR4, !UP2 ;  /* 0x0000000405048287 */ /* 0x000fe8000d000000 */
[----:B------:R-:W-:Y:S02]  /*5e80*/  @!UP0 UIMAD UR10, UR7, UR10, UR4 ;  /* 0x0000000a070a82a4 */ /* 0x000fe4000f8e0204 */
[----:B------:R-:W-:Y:S02]  /*5e90*/  @!UP0 UIADD3 UR11, UPT, UPT, UR11, -UR4, URZ ;  /* 0x800000040b0b8290 */ /* 0x000fe4000fffe0ff */
[----:B------:R-:W-:Y:S02]  /*5ea0*/  UIMAD UR7, UR41, UR8, UR38 ;  /* 0x00000008290772a4 */ /* 0x000fe4000f8e0226 */
[----:B------:R-:W-:Y:S02]  /*5eb0*/  @!UP0 UIMAD UR6, UR11, UR40, UR5 ;  /* 0x000000280b0682a4 */ /* 0x000fe4000f8e0205 */
[----:B------:R-:W-:Y:S01]  /*5ec0*/  UIMAD UR4, UR58, UR9, UR37 ;  /* 0x000000093a0472a4 */ /* 0x000fe2000f8e0225 */
[----:B------:R-:W-:Y:S02]  /*5ed0*/  @!UP0 UMOV UR5, UR10 ;  /* 0x0000000a00058c82 */ /* 0x000fe40008000000 */
[----:B------:R-:W-:Y:S02]  /*5ee0*/  UIMAD UR38, UR5, UR41, UR7 ;  /* 0x00000029052672a4 */ /* 0x000fe4000f8e0207 */
[----:B------:R-:W-:Y:S11]  /*5ef0*/  UIMAD UR37, UR6, UR58, UR4 ;  /* 0x0000003a062572a4 */ /* 0x000ff6000f8e0204 */
[----:B------:R-:W-:Y:S01]  /*5f00*/  @!UPT UIADD3 URZ, UPT, UPT, URZ, URZ, URZ ;  /* 0x000000fffffff290 */ /* 0x000fe2000fffe0ff */
.L_x_98:
[----:B------:R-:W-:Y:S01]  /*5f10*/  UISETP.NE.AND UP0, UPT, UR39, 0x1, UPT ;  /* 0x000000012700788c */ /* 0x000fe2000bf05270 */
[----:B------:R-:W-:Y:S01]  /*5f20*/  R2UR UR11, R59 ;  /* 0x000000003b0b72ca */ /* 0x000fe200000e0000 */
[----:B------:R-:W-:Y:S01]  /*5f30*/  USHF.L.U32 UR50, UR29, 0x6, URZ ;  /* 0x000000061d327899 */ /* 0x000fe200080006ff */
[----:B------:R-:W-:Y:S01]  /*5f40*/  IADD3 R51, PT, PT, R51, 0x1, RZ ;  /* 0x0000000133337810 */ /* 0x000fe20007ffe0ff */
[----:B------:R-:W-:Y:S07]  /*5f50*/  USHF.L.U32 UR49, UR32, 0x6, URZ ;  /* 0x0000000620317899 */ /* 0x000fee00080006ff */
[----:B------:R-:W1:Y:S01]  /*5f60*/  @!UP0 LDCU.128 UR12, c[0x0][0xb10] ;  /* 0x00016200ff0c87ac */ /* 0x000e620008000c00 */
[----:B------:R-:W2:Y:S01]  /*5f70*/  @!UP0 LDCU UR5, c[0x0][0xb0c] ;  /* 0x00016180ff0587ac */ /* 0x000ea20008000800 */
[----:B------:R-:W3:Y:S01]  /*5f80*/  @!UP0 LDCU UR10, c[0x0][0xb20] ;  /* 0x00016400ff0a87ac */ /* 0x000ee20008000800 */
[----:B-1----:R-:W-:Y:S02]  /*5f90*/  UIMAD.WIDE.U32 UR8, UR38, UR12, URZ ;  /* 0x0000000c260872a5 */ /* 0x002fe4000f8e00ff */
[----:B------:R-:W-:Y:S02]  /*5fa0*/  UIMAD.WIDE.U32 UR6, UR37, UR15, URZ ;  /* 0x0000000f250672a5 */ /* 0x000fe4000f8e00ff */
[----:B------:R-:W-:Y:S03]  /*5fb0*/  @!UP0 UISETP.NE.AND UP1, UPT, UR14, 0x1, UPT ;  /* 0x000000010e00888c */ /* 0x000fe6000bf25270 */
[----:B------:R-:W-:Y:S01]  /*5fc0*/  @!UP0 UMOV UR4, UR9 ;  /* 0x0000000900048c82 */ /* 0x000fe20008000000 */
[----:B--2---:R-:W-:Y:S02]  /*5fd0*/  @!UP0 UISETP.NE.AND UP2, UPT, UR5, 0x1, UPT ;  /* 0x000000010500888c */ /* 0x004fe4000bf45270 */
[----:B------:R-:W-:Y:S01]  /*5fe0*/  @!UP0 USHF.R.U32.HI UR4, URZ, UR13, UR4 ;  /* 0x0000000dff048299 */ /* 0x000fe20008011604 */
[----:B------:R-:W-:Y:S02]  /*5ff0*/  @!UP0 UMOV UR6, UR7 ;  /* 0x0000000700068c82 */ /* 0x000fe40008000000 */
[----:B---3--:R-:W-:Y:S02]  /*6000*/  @!UP0 USHF.R.U32.HI UR6, URZ, UR10, UR6 ;  /* 0x0000000aff068299 */ /* 0x008fe40008011606 */
[----:B------:R-:W-:Y:S02]  /*6010*/  @!UP0 USEL UR7, UR38, UR4, !UP2 ;  /* 0x0000000426078287 */ /* 0x000fe4000d000000 */
[----:B------:R-:W-:Y:S04]  /*6020*/  @!UP0 USEL UR6, UR37, UR6, !UP1 ;  /* 0x0000000625068287 */ /* 0x000fe8000c800000 */
[----:B------:R-:W-:Y:S02]  /*6030*/  @!UP0 UIADD3 UR4, UPT, UPT, -UR7, UR6, URZ ;  /* 0x0000000607048290 */ /* 0x000fe4000fffe1ff */
[----:B------:R-:W-:Y:S02]  /*6040*/  @!UP0 UIADD3 UR6, UPT, UPT, UR7, -UR6, URZ ;  /* 0x8000000607068290 */ /* 0x000fe4000fffe0ff */
[----:B------:R-:W-:Y:S02]  /*6050*/  @!UP0 UIMAD UR38, UR4, UR5, UR38 ;  /* 0x00000005042682a4 */ /* 0x000fe4000f8e0226 */
[----:B------:R-:W-:Y:S02]  /*6060*/  @!UP0 UIMAD UR37, UR6, UR14, UR37 ;  /* 0x0000000e062582a4 */ /* 0x000fe4000f8e0225 */
[----:B------:R-:W-:Y:S09]  /*6070*/  ULOP3.LUT UP0, URZ, UR11, 0x1b0, URZ, 0xc0, !UPT ;  /* 0x000001b00bff7892 */ /* 0x000ff2000f80c0ff */
[----:B------:R-:W-:Y:S05]  /*6080*/  BRA.U !UP0, `(.L_x_99) ;  /* 0x00000001087c7547 */ /* 0x000fea000b800000 */
[----:B------:R-:W1:Y:S01]  /*6090*/  LDCU.64 UR8, c[0x4][0x80] ;  /* 0x01001000ff0877ac */ /* 0x000e620008000a00 */
[----:B------:R-:W-:Y:S01]  /*60a0*/  MOV R2, 0x0 ;  /* 0x0000000000027802 */ /* 0x000fe20000000f00 */
[----:B------:R-:W-:Y:S02]  /*60b0*/  HFMA2 R12, -RZ, RZ, 0, 5.9604644775390625e-08 ;  /* 0x00000001ff0c7431 */ /* 0x000fe400000001ff */
[----:B------:R-:W-:Y:S01]  /*60c0*/  IMAD.MOV.U32 R8, RZ, RZ, 0x70 ;  /* 0x00000070ff087424 */ /* 0x000fe200078e00ff */
[----:B------:R2:W3:Y:S01]  /*60d0*/  LDC.64 R14, c[0x4][R2] ;  /* 0x01000000020e7b82 */ /* 0x0004e20000000a00 */
[----:B------:R-:W4:Y:S01]  /*60e0*/  LDCU.64 UR6, c[0x4][0x88] ;  /* 0x01001100ff0677ac */ /* 0x000f220008000a00 */
[----:B------:R-:W-:Y:S01]  /*60f0*/  IMAD.MOV.U32 R13, RZ, RZ, RZ ;  /* 0x000000ffff0d7224 */ /* 0x000fe200078e00ff */
[----:B------:R-:W2:Y:S01]  /*6100*/  LDCU.64 UR4, c[0x4][0x8] ;  /* 0x01000100ff0477ac */ /* 0x000ea20008000a00 */
[----:B-1----:R-:W-:Y:S01]  /*6110*/  MOV R5, UR9 ;  /* 0x0000000900057c02 */ /* 0x002fe20008000f00 */
[----:B------:R-:W-:Y:S01]  /*6120*/  IMAD.U32 R4, RZ, RZ, UR8 ;  /* 0x00000008ff047e24 */ /* 0x000fe2000f8e00ff */
[----:B----4-:R-:W-:Y:S01]  /*6130*/  MOV R7, UR7 ;  /* 0x0000000700077c02 */ /* 0x010fe20008000f00 */
[----:B------:R-:W-:Y:S01]  /*6140*/  IMAD.U32 R6, RZ, RZ, UR6 ;  /* 0x00000006ff067e24 */ /* 0x000fe2000f8e00ff */
[----:B--2---:R-:W-:Y:S01]  /*6150*/  MOV R11, UR5 ;  /* 0x00000005000b7c02 */ /* 0x004fe20008000f00 */
[----:B------:R-:W-:Y:S02]  /*6160*/  IMAD.U32 R10, RZ, RZ, UR4 ;  /* 0x00000004ff0a7e24 */ /* 0x000fe4000f8e00ff */
[----:B------:R-:W-:Y:S07]  /*6170*/  LEPC R20, `(.L_x_100) ;  /* 0x000000001014794e */ /* 0x000fee0000000000 */
[----:B---3-5:R-:W-:Y:S05]  /*6180*/  CALL.ABS.NOINC R14 ;  /* 0x000000000e007343 */ /* 0x028fea0003c00000 */
.L_x_100:
[----:B------:R-:W1:Y:S01]  /*6190*/  LDCU.64 UR8, c[0x4][0x80] ;  /* 0x01001000ff0877ac */ /* 0x000e620008000a00 */
[----:B------:R-:W2:Y:S01]  /*61a0*/  LDC.64 R2, c[0x4][R2] ;  /* 0x0100000002027b82 */ /* 0x000ea20000000a00 */
[----:B------:R-:W-:Y:S02]  /*61b0*/  HFMA2 R12, -RZ, RZ, 0, 5.9604644775390625e-08 ;  /* 0x00000001ff0c7431 */ /* 0x000fe400000001ff */
[----:B------:R-:W-:Y:S02]  /*61c0*/  IMAD.MOV.U32 R8, RZ, RZ, 0x70 ;  /* 0x00000070ff087424 */ /* 0x000fe400078e00ff */
[----:B------:R-:W-:Y:S01]  /*61d0*/  IMAD.MOV.U32 R13, RZ, RZ, RZ ;  /* 0x000000ffff0d7224 */ /* 0x000fe200078e00ff */
[----:B------:R-:W3:Y:S01]  /*61e0*/  LDCU.64 UR6, c[0x4][0x88] ;  /* 0x01001100ff0677ac */ /* 0x000ee20008000a00 */
[----:B------:R-:W4:Y:S01]  /*61f0*/  LDCU.64 UR4, c[0x4][0x8] ;  /* 0x01000100ff0477ac */ /* 0x000f220008000a00 */
[----:B-1----:R-:W-:Y:S02]  /*6200*/  MOV R4, UR8 ;  /* 0x0000000800047c02 */ /* 0x002fe40008000f00 */
[----:B------:R-:W-:Y:S02]  /*6210*/  MOV R5, UR9 ;  /* 0x0000000900057c02 */ /* 0x000fe40008000f00 */
[----:B---3--:R-:W-:Y:S01]  /*6220*/  MOV R7, UR7 ;  /* 0x0000000700077c02 */ /* 0x008fe20008000f00 */
[----:B------:R-:W-:Y:S01]  /*6230*/  IMAD.U32 R6, RZ, RZ, UR6 ;  /* 0x00000006ff067e24 */ /* 0x000fe2000f8e00ff */
[----:B----4-:R-:W-:Y:S01]  /*6240*/  MOV R11, UR5 ;  /* 0x00000005000b7c02 */ /* 0x010fe20008000f00 */
[----:B------:R-:W-:Y:S02]  /*6250*/  IMAD.U32 R10, RZ, RZ, UR4 ;  /* 0x00000004ff0a7e24 */ /* 0x000fe4000f8e00ff */
[----:B------:R-:W-:Y:S07]  /*6260*/  LEPC R20, `(.L_x_99) ;  /* 0x000000001014794e */ /* 0x000fee0000000000 */
[----:B--2---:R-:W-:Y:S05]  /*6270*/  CALL.ABS.NOINC R2 ;  /* 0x0000000002007343 */ /* 0x004fea0003c00000 */
.L_x_99:
[----:B------:R-:W-:Y:S02]  /*6280*/  R2UR UR6, R49 ;  /* 0x00000000310672ca */ /* 0x000fe400000e0000 */
[----:B------:R-:W-:Y:S02]  /*6290*/  R2UR UR5, R57 ;  /* 0x00000000390572ca */ /* 0x000fe400000e0000 */
[----:B------:R-:W-:Y:S02]  /*62a0*/  R2UR UR4, R56 ;  /* 0x00000000380472ca */ /* 0x000fe400000e0000 */
[----:B------:R-:W-:Y:S02]  /*62b0*/  ISETP.NE.U32.AND P4, PT, R42, RZ, PT ;  /* 0x000000ff2a00720c */ /* 0x000fe40003f85070 */
[----:B------:R-:W-:Y:S02]  /*62c0*/  ISETP.NE.U32.AND P2, PT, RZ, UR60, PT ;  /* 0x0000003cff007c0c */ /* 0x000fe4000bf45070 */
[----:B------:R-:W-:Y:S02]  /*62d0*/  ISETP.NE.AND.EX P4, PT, R43, RZ, PT, P4 ;  /* 0x000000ff2b00720c */ /* 0x000fe40003f85340 */
[----:B------:R-:W-:Y:S01]  /*62e0*/  ISETP.NE.AND.EX P2, PT, RZ, UR61, PT, P2 ;  /* 0x0000003dff007c0c */ /* 0x000fe2000bf45320 */
[----:B------:R-:W-:Y:S02]  /*62f0*/  UISETP.NE.AND UP2, UPT, UR6, URZ, UPT ;  /* 0x000000ff0600728c */ /* 0x000fe4000bf45270 */
[----:B------:R-:W-:Y:S04]  /*6300*/  UISETP.NE.U32.AND UP0, UPT, UR5, URZ, UPT ;  /* 0x000000ff0500728c */ /* 0x000fe8000bf05070 */
[----:B------:R-:W-:Y:S01]  /*6310*/  UISETP.NE.AND.EX UP1, UPT, UR4, URZ, UPT, UP0 ;  /* 0x000000ff0400728c */ /* 0x000fe2000bf25300 */
[----:B------:R-:W-:Y:S01]  /*6320*/  PLOP3.LUT P1, PT, PT, PT, UP2, 0x80, 0x8 ;  /* 0x000000000008781c */ /* 0x000fe20003f2f028 */
[----:B------:R-:W-:Y:S03]  /*6330*/  UPLOP3.LUT UP0, UPT, UPT, UPT, UPT, 0x40, 0x4 ;  /* 0x000000000004789c */ /* 0x000fe60003f0e870 */
[----:B------:R-:W-:Y:S06]  /*6340*/  @UP2 UPLOP3.LUT UP0, UPT, UPT, UPT, UP1, 0x80, 0x8 ;  /* 0x000000000008289c */ /* 0x000fec0003f0f010 */
[----:B------:R-:W-:Y:S01]  /*6350*/  PLOP3.LUT P0, PT, PT, PT, UP0, 0x80, 0x8 ;  /* 0x000000000008781c */ /* 0x000fe20003f0f008 */
[----:B------:R-:W-:Y:S01]  /*6360*/  @!UPT UIADD3 URZ, UPT, UPT, URZ, URZ, URZ ;  /* 0x000000fffffff290 */ /* 0x000fe2000fffe0ff */
[----:B------:R-:W-:Y:S11]  /*6370*/  BRA.U !UP1, `(.L_x_101) ;  /* 0x0000000109407547 */ /* 0x000ff6000b800000 */
[----:B------:R-:W-:Y:S01]  /*6380*/  UISETP.NE.U32.AND UP0, UPT, UR60, URZ, UPT ;  /* 0x000000ff3c00728c */ /* 0x000fe2000bf05070 */
[----:B------:R-:W-:Y:S01]  /*6390*/  R2UR UR6, R57 ;  /* 0x00000000390672ca */ /* 0x000fe200000e0000 */
[----:B------:R-:W1:Y:S01]  /*63a0*/  LDCU.64 UR8, c[0x0][0x358] ;  /* 0x00006b00ff0877ac */ /* 0x000e620008000a00 */
[----:B------:R-:W-:Y:S02]  /*63b0*/  HFMA2 R45, -RZ, RZ, 0, 5.9604644775390625e-08 ;  /* 0x00000001ff2d7431 */ /* 0x000fe400000001ff */
[----:B------:R-:W-:Y:S01]  /*63c0*/  IMAD.MOV.U32 R0, RZ, RZ, 0x1 ;  /* 0x00000001ff007424 */ /* 0x000fe200078e00ff */
[----:B------:R-:W-:Y:S06]  /*63d0*/  UISETP.NE.AND.EX UP0, UPT, UR61, URZ, UPT, UP0 ;  /* 0x000000ff3d00728c */ /* 0x000fec000bf05300 */
[----:B------:R-:W-:Y:S05]  /*63e0*/  PLOP3.LUT P3, PT, PT, PT, UP0, 0x80, 0x8 ;  /* 0x000000000008781c */ /* 0x000fea0003f6f008 */
[----:B------:R-:W2:Y:S01]  /*63f0*/  @UP0 LDCU.64 UR4, c[0x0][0x888] ;  /* 0x00011100ff0407ac */ /* 0x000ea20008000a00 */
[----:B------:R-:W-:Y:S07]  /*6400*/  @UP0 UIMAD UR6, UR36, UR6, URZ ;  /* 0x00000006240602a4 */ /* 0x000fee000f8e02ff */
[----:B------:R-:W-:Y:S01]  /*6410*/  @!P3 PRMT R45, R0, 0x7610, R45 ;  /* 0x00007610002db816 */ /* 0x000fe2000000002d */
[----:B--2---:R-:W-:Y:S06]  /*6420*/  @UP0 UIMAD.WIDE UR4, UR6, 0x4, UR4 ;  /* 0x00000004060408a5 */ /* 0x004fec000f8e0204 */
[----:B-----5:R-:W-:Y:S02]  /*6430*/  IMAD.U32 R26, RZ, RZ, UR4 ;  /* 0x00000004ff1a7e24 */ /* 0x020fe4000f8e00ff */
[----:B------:R-:W-:Y:S03]  /*6440*/  IMAD.U32 R27, RZ, RZ, UR5 ;  /* 0x00000005ff1b7e24 */ /* 0x000fe6000f8e00ff */
[----:B------:R-:W2:Y:S02]  /*6450*/  @!UP0 LDCU UR4, c[0x0][0x880] ;  /* 0x00011000ff0487ac */ /* 0x000ea40008000800 */
[----:B-1----:R1:W5:Y:S02]  /*6460*/  @P3 LDG.E R26, desc[UR8][R26.64] ;  /* 0x000000081a1a3981 */ /* 0x002364000c1e1900 */
[----:B-12---:R-:W-:Y:S02]  /*6470*/  @!P3 MOV R26, UR4 ;  /* 0x00000004001abc02 */ /* 0x006fe40008000f00 */
.L_x_101:
[----:B------:R-:W-:Y:S05]  /*6480*/  @!P4 BRA `(.L_x_102) ;  /* 0x000000000024c947 */ /* 0x000fea0003800000 */
[----:B------:R-:W-:Y:S01]  /*6490*/  ISETP.NE.U32.AND P3, PT, R40, RZ, PT ;  /* 0x000000ff2800720c */ /* 0x000fe20003f65070 */
[----:B------:R-:W1:Y:S03]  /*64a0*/  LDCU.64 UR4, c[0x0][0x358] ;  /* 0x00006b00ff0477ac */ /* 0x000e660008000a00 */
[----:B------:R-:W-:Y:S11]  /*64b0*/  ISETP.NE.AND.EX P3, PT, R41, RZ, PT, P3 ;  /* 0x000000ff2900720c */ /* 0x000ff60003f65330 */
[----:B------:R-:W-:Y:S02]  /*64c0*/  @!UPT UIADD3 URZ, UPT, UPT, URZ, URZ, URZ ;  /* 0x000000fffffff290 */ /* 0x000fe4000fffe0ff */
[----:B------:R-:W2:Y:S01]  /*64d0*/  @P3 LDC.64 R2, c[0x0][0x8a8] ;  /* 0x00022a00ff023b82 */ /* 0x000ea20000000a00 */
[----:B------:R-:W-:Y:S04]  /*64e0*/  @P3 IMAD R0, R42, UR36, RZ ;  /* 0x000000242a003c24 */ /* 0x000fe8000f8e02ff */
[----:B--2---:R-:W-:Y:S05]  /*64f0*/  @P3 IMAD.WIDE R2, R0, 0x4, R2 ;  /* 0x0000000400023825 */ /* 0x004fea00078e0202 */
[----:B-1---5:R1:W5:Y:S02]  /*6500*/  @P3 LDG.E R24, desc[UR4][R2.64] ;  /* 0x0000000402183981 */ /* 0x022364000c1e1900 */
[----:B-1----:R-:W2:Y:S02]  /*6510*/  @!P3 LDC R24, c[0x0][0x8a0] ;  /* 0x00022800ff18bb82 */ /* 0x002ea40000000800 */
.L_x_102:
[----:B-----5:R-:W-:Y:S01]  /*6520*/  FSETP.NEU.AND P3, PT, R26, RZ, PT ;  /* 0x000000ff1a00720b */ /* 0x020fe20003f6d000 */
[----:B------:R-:W-:Y:S01]  /*6530*/  IMAD.U32 R2, RZ, RZ, UR46 ;  /* 0x0000002eff027e24 */ /* 0x000fe2000f8e00ff */
[----:B------:R-:W-:Y:S01]  /*6540*/  SEL R5, RZ, 0xffffffff, P2 ;  /* 0xffffffffff057807 */ /* 0x000fe20001000000 */
[----:B------:R-:W-:Y:S01]  /*6550*/  ULOP3.LUT UR4, UR55, 0x1, URZ, 0x3c, !UPT ;  /* 0x0000000137047892 */ /* 0x000fe2000f8e3cff */
[----:B------:R-:W-:Y:S01]  /*6560*/  @P1 LOP3.LUT P2, RZ, R45, 0xff, RZ, 0xc0, !PT ;  /* 0x000000ff2dff1812 */ /* 0x000fe2000784c0ff */
[----:B------:R-:W-:Y:S01]  /*6570*/  BSSY B1, `(.L_x_103) ;  /* 0x000003d000017945 */ /* 0x000fe20003800000 */
[----:B------:R-:W-:Y:S01]  /*6580*/  @P1 SEL R0, RZ, 0xffffffff, P3 ;  /* 0xffffffffff001807 */ /* 0x000fe20001800000 */
[----:B------:R-:W-:Y:S01]  /*6590*/  IMAD.MOV.U32 R65, RZ, RZ, 0x1 ;  /* 0x00000001ff417424 */ /* 0x000fe200078e00ff */
[----:B------:R-:W-:Y:S01]  /*65a0*/  LEA R2, R2, UR44, 0x3 ;  /* 0x0000002c02027c11 */ /* 0x000fe2000f8e18ff */
[----:B------:R-:W-:Y:S01]  /*65b0*/  IMAD.U32 R63, RZ, RZ, UR4 ;  /* 0x00000004ff3f7e24 */ /* 0x000fe2000f8e00ff */
[----:B------:R-:W-:Y:S01]  /*65c0*/  @P0 SEL R0, R5, R0, !P2 ;  /* 0x0000000005000207 */ /* 0x000fe20005000000 */
[----:B------:R-:W-:Y:S01]  /*65d0*/  IMAD.U32 R64, RZ, RZ, UR46 ;  /* 0x0000002eff407e24 */ /* 0x000fe2000f8e00ff */
[----:B------:R-:W-:Y:S02]  /*65e0*/  LEA R27, R22, UR44, 0x3 ;  /* 0x0000002c161b7c11 */ /* 0x000fe4000f8e18ff */
[----:B------:R-:W-:Y:S02]  /*65f0*/  CS2R R38, SRZ ;  /* 0x0000000000267805 */ /* 0x000fe4000001ff00 */
[----:B------:R-:W-:Y:S02]  /*6600*/  @P1 LOP3.LUT R0, R0, 0x1, RZ, 0xc0, !PT ;  /* 0x0000000100001812 */ /* 0x000fe400078ec0ff */
[----:B------:R-:W-:Y:S02]  /*6610*/  CS2R R36, SRZ ;  /* 0x0000000000247805 */ /* 0x000fe4000001ff00 */
[----:B------:R-:W-:Y:S02]  /*6620*/  SHF.L.U32 R3, R53, 0x1f, RZ ;  /* 0x0000001f35037819 */ /* 0x000fe400000006ff */
[----:B------:R-:W-:Y:S02]  /*6630*/  CS2R R30, SRZ ;  /* 0x00000000001e7805 */ /* 0x000fe4000001ff00 */
[----:B------:R-:W-:Y:S02]  /*6640*/  ISETP.NE.U32.OR P5, PT, R0, 0x1, !P1 ;  /* 0x000000010000780c */ /* 0x000fe40004fa5470 */
[----:B------:R-:W-:Y:S02]  /*6650*/  CS2R R28, SRZ ;  /* 0x00000000001c7805 */ /* 0x000fe4000001ff00 */
[----:B------:R-:W-:Y:S02]  /*6660*/  PLOP3.LUT P2, PT, PT, PT, UP1, 0x80, 0x8 ;  /* 0x000000000008781c */ /* 0x000fe40003f4f018 */
[----:B------:R-:W-:Y:S02]  /*6670*/  LEA.HI R25, R22, R22, RZ, 0x1 ;  /* 0x0000001616197211 */ /* 0x000fe400078f08ff */
[----:B------:R-:W-:Y:S02]  /*6680*/  LOP3.LUT P4, R50, R45, 0xff, RZ, 0xc0, !PT ;  /* 0x000000ff2d327812 */ /* 0x000fe4000788c0ff */
[----:B------:R-:W-:Y:S02]  /*6690*/  SEL R4, RZ, 0xffffffff, P3 ;  /* 0xffffffffff047807 */ /* 0x000fe40001800000 */
[----:B------:R-:W-:Y:S02]  /*66a0*/  P2R R61, PR, RZ, 0x20 ;  /* 0x00000020ff3d7803 */ /* 0x000fe40000000000 */
[----:B------:R-:W-:Y:S03]  /*66b0*/  @P5 SHF.L.U32 R0, R63, 0x1f, RZ ;  /* 0x0000001f3f005819 */ /* 0x000fe600000006ff */
[----:B------:R-:W-:Y:S01]  /*66c0*/  @P2 SEL R4, R5, R4, !P4 ;  /* 0x0000000405042207 */ /* 0x000fe20006000000 */
[----:B------:R1:W3:Y:S03]  /*66d0*/  @P5 SYNCS.PHASECHK.TRANS64.TRYWAIT P1, [R2+URZ+0xd0], R0 ;  /* 0x0000d000020055a7 */ /* 0x0002e600080211ff */
[----:B------:R-:W-:Y:S04]  /*66e0*/  LOP3.LUT R4, R4, 0x1, RZ, 0xc0, !PT ;  /* 0x0000000104047812 */ /* 0x000fe800078ec0ff */
[----:B------:R-:W-:Y:S04]  /*66f0*/  ISETP.NE.U32.AND P2, PT, R4, 0x1, PT ;  /* 0x000000010400780c */ /* 0x000fe80003f45070 */
[----:B------:R-:W-:Y:S01]  /*6700*/  P2R R66, PR, RZ, 0x4 ;  /* 0x00000004ff427803 */ /* 0x000fe20000000000 */
[----:B------:R4:W2:Y:S01]  /*6710*/  SYNCS.PHASECHK.TRANS64.TRYWAIT P0, [R27+URZ+0x130], R3 ;  /* 0x000130031b0075a7 */ /* 0x0008a200080011ff */
[C---:B-1----:R-:W-:Y:S01]  /*6720*/  IMAD.SHL.U32 R0, R25.reuse, 0x20, RZ ;  /* 0x0000002019007824 */ /* 0x042fe200078e00ff */
[----:B------:R-:W-:Y:S04]  /*6730*/  LOP3.LUT R25, R25, 0xffe, RZ, 0xc0, !PT ;  /* 0x00000ffe19197812 */ /* 0x000fe800078ec0ff */
[----:B------:R-:W-:Y:S01]  /*6740*/  LOP3.LUT R0, R0, 0xffffffc0, RZ, 0xc0, !PT ;  /* 0xffffffc000007812 */ /* 0x000fe200078ec0ff */
[----:B------:R-:W-:Y:S04]  /*6750*/  IMAD.IADD R25, R22, 0x1, -R25 ;  /* 0x0000000116197824 */ /* 0x000fe800078e0a19 */
[----:B------:R-:W-:Y:S04]  /*6760*/  IMAD.IADD R0, R23, 0x1, R0 ;  /* 0x0000000117007824 */ /* 0x000fe800078e0200 */
[----:B------:R-:W-:Y:S01]  /*6770*/  IMAD R25, R25, 0x100000, R0 ;  /* 0x0010000019197824 */ /* 0x000fe200078e0200 */
[----:B---3--:R-:W-:Y:S01]  /*6780*/  @P5 SEL R65, RZ, 0x1, !P1 ;  /* 0x00000001ff415807 */ /* 0x008fe20004800000 */
[----:B----4-:R-:W-:Y:S06]  /*6790*/  @!P5 BRA `(.L_x_104) ;  /* 0x000000000068d947 */ /* 0x010fec0003800000 */
[----:B------:R-:W-:Y:S01]  /*67a0*/  HFMA2 R31, -RZ, RZ, 0, 0 ;  /* 0x00000000ff1f7431 */ /* 0x000fe200000001ff */
[----:B------:R-:W-:Y:S01]  /*67b0*/  ISETP.NE.AND P1, PT, R65, RZ, PT ;  /* 0x000000ff4100720c */ /* 0x000fe20003f25270 */
[----:B------:R-:W-:Y:S01]  /*67c0*/  IMAD.U32 R0, RZ, RZ, UR46 ;  /* 0x0000002eff007e24 */ /* 0x000fe2000f8e00ff */
[----:B------:R-:W-:Y:S11]  /*67d0*/  BSSY B0, `(.L_x_105) ;  /* 0x0000005000007945 */ /* 0x000ff60003800000 */
[----:B------:R-:W-:Y:S05]  /*67e0*/  @P1 BRA `(.L_x_106) ;  /* 0x00000000000c1947 */ /* 0x000fea0003800000 */
[----:B------:R-:W-:Y:S04]  /*67f0*/  SHF.L.U32 R4, R63, 0x1f, RZ ;  /* 0x0000001f3f047819 */ /* 0x000fe800000006ff */
[----:B------:R-:W1:Y:S02]  /*6800*/  SYNCS.PHASECHK.TRANS64.TRYWAIT P1, [R2+URZ+0xd0], R4 ;  /* 0x0000d004020075a7 */ /* 0x000e6400080211ff */
[----:B-1----:R-:W-:Y:S05]  /*6810*/  @!P1 BRA `(.L_x_107) ;  /* 0x00000020008c9947 */ /* 0x002fea0003800000 */
.L_x_106:
[----:B------:R-:W-:Y:S05]  /*6820*/  BSYNC B0 ;  /* 0x0000000000007941 */ /* 0x000fea0003800000 */
.L_x_105:
[----:B------:R-:W-:Y:S01]  /*6830*/  ISETP.NE.AND P1, PT, R66, RZ, PT ;  /* 0x000000ff4200720c */ /* 0x000fe20003f25270 */
[----:B------:R-:W-:Y:S01]  /*6840*/  IMAD.MOV.U32 R30, RZ, RZ, RZ ;  /* 0x000000ffff1e7224 */ /* 0x000fe200078e00ff */
[----:B------:R-:W-:Y:S02]  /*6850*/  CS2R R28, SRZ ;  /* 0x00000000001c7805 */ /* 0x000fe4000001ff00 */
[----:B------:R-:W-:Y:S02]  /*6860*/  CS2R R38, SRZ ;  /* 0x0000000000267805 */ /* 0x000fe4000001ff00 */
[----:B------:R-:W-:Y:S07]  /*6870*/  CS2R R36, SRZ ;  /* 0x0000000000247805 */ /* 0x000fee000001ff00 */
[----:B-1----:R-:W-:Y:S01]  /*6880*/  @P1 IMAD R2, R0, 0x800, R44 ;  /* 0x0000080000021824 */ /* 0x002fe200078e022c */
[----:B------:R-:W-:Y:S05]  /*6890*/  @P1 WARPSYNC.ALL ;  /* 0x0000000000001948 */ /* 0x000fea0003800000 */
[----:B------:R-:W-:Y:S01]  /*68a0*/  @P1 LEA R2, R2, UR44, 0x1 ;  /* 0x0000002c02021c11 */ /* 0x000fe2000f8e08ff */
[----:B------:R-:W-:Y:S04]  /*68b0*/  UIADD3 UR4, UPT, UPT, UR46, 0x1, URZ ;  /* 0x000000012e047890 */ /* 0x000fe8000fffe0ff */
[----:B------:R1:W3:Y:S01]  /*68c0*/  @P1 LDSM.16.M88.4 R28, [R2+0x200] ;  /* 0x00020000021c183b */ /* 0x0002e20000000200 */
[----:B------:R-:W-:Y:S01]  /*68d0*/  UISETP.NE.AND UP0, UPT, UR4, 0x3, UPT ;  /* 0x000000030400788c */ /* 0x000fe2000bf05270 */
[----:B------:R-:W-:Y:S03]  /*68e0*/  @P1 IMAD R0, R54, 0x2, R2 ;  /* 0x0000000236001824 */ /* 0x000fe600078e0202 */
[----:B------:R-:W-:Y:S02]  /*68f0*/  USEL UR5, URZ, 0x1, UP0 ;  /* 0x00000001ff057887 */ /* 0x000fe40008000000 */
[----:B------:R1:W4:Y:S01]  /*6900*/  @P1 LDSM.16.M88.4 R36, [R0+0x200] ;  /* 0x000200000024183b */ /* 0x0003220000000200 */
[----:B------:R-:W-:Y:S03]  /*6910*/  USEL UR4, UR4, URZ, UP0 ;  /* 0x000000ff04047287 */ /* 0x000fe60008000000 */
[----:B------:R-:W-:Y:S03]  /*6920*/  LOP3.LUT R63, R63, UR5, RZ, 0x3c, !PT ;  /* 0x000000053f3f7c12 */ /* 0x000fe6000f8e3cff */
[----:B------:R-:W-:Y:S02]  /*6930*/  IMAD.U32 R64, RZ, RZ, UR4 ;  /* 0x00000004ff407e24 */ /* 0x000fe4000f8e00ff */
.L_x_104:
[----:B------:R-:W-:Y:S05]  /*6940*/  BSYNC B1 ;  /* 0x0000000000017941 */ /* 0x000fea0003800000 */
.L_x_103:
[----:B-1----:R-:W-:Y:S04]  /*6950*/  SHF.R.U32.HI R0, RZ, 0x15, R25 ;  /* 0x00000015ff007819 */ /* 0x002fe80000011619 */
[----:B------:R-:W-:Y:S01]  /*6960*/  LOP3.LUT P1, RZ, R0, 0x3, R46, 0x48, !PT ;  /* 0x0000000300ff7812 */ /* 0x000fe2000782482e */
[----:B------:R-:W-:Y:S01]  /*6970*/  @!UPT UIADD3 URZ, UPT, UPT, URZ, URZ, URZ ;  /* 0x000000fffffff290 */ /* 0x000fe2000fffe0ff */
[----:B--2---:R-:W-:Y:S11]  /*6980*/  @P0 BRA `(.L_x_108) ;  /* 0x0000000000080947 */ /* 0x004ff60003800000 */
[----:B------:R-:W1:Y:S02]  /*6990*/  SYNCS.PHASECHK.TRANS64.TRYWAIT P0, [R27+URZ+0x130], R3 ;  /* 0x000130031b0075a7 */ /* 0x000e6400080011ff */
[----:B-1----:R-:W-:Y:S05]  /*69a0*/  @!P0 BRA `(.L_x_109) ;  /* 0x00000020003c8947 */ /* 0x002fea0003800000 */
.L_x_108:
[----:B------:R-:W-:Y:S05]  /*69b0*/  @!P1 BRA `(.L_x_110) ;  /* 0x0000000000409947 */ /* 0x000fea0003800000 */
[----:B------:R-:W2:Y:S01]  /*69c0*/  LDCU.64 UR8, c[0x4][0x70] ;  /* 0x01000e00ff0877ac */ /* 0x000ea20008000a00 */
[----:B-1----:R-:W-:Y:S01]  /*69d0*/  MOV R3, 0x0 ;  /* 0x0000000000037802 */ /* 0x002fe20000000f00 */
[----:B------:R-:W-:Y:S02]  /*69e0*/  HFMA2 R12, -RZ, RZ, 0, 5.9604644775390625e-08 ;  /* 0x00000001ff0c7431 */ /* 0x000fe400000001ff */
[----:B------:R-:W-:Y:S02]  /*69f0*/  IMAD.MOV.U32 R8, RZ, RZ, 0x192 ;  /* 0x00000192ff087424 */ /* 0x000fe400078e00ff */
[----:B------:R-:W-:Y:S01]  /*6a00*/  IMAD.MOV.U32 R13, RZ, RZ, RZ ;  /* 0x000000ffff0d7224 */ /* 0x000fe200078e00ff */
[----:B------:R-:W1:Y:S01]  /*6a10*/  LDCU.64 UR6, c[0x4][0x78] ;  /* 0x01000f00ff0677ac */ /* 0x000e620008000a00 */
[----:B------:R-:W3:Y:S01]  /*6a20*/  LDC.64 R2, c[0x4][R3] ;  /* 0x0100000003027b82 */ /* 0x000ee20000000a00 */
[----:B------:R-:W5:Y:S01]  /*6a30*/  LDCU.64 UR4, c[0x4][0x10] ;  /* 0x01000200ff0477ac */ /* 0x000f620008000a00 */
[----:B--2---:R-:W-:Y:S01]  /*6a40*/  MOV R5, UR9 ;  /* 0x0000000900057c02 */ /* 0x004fe20008000f00 */
[----:B------:R-:W-:Y:S01]  /*6a50*/  IMAD.U32 R4, RZ, RZ, UR8 ;  /* 0x00000008ff047e24 */ /* 0x000fe2000f8e00ff */
[----:B-1----:R-:W-:Y:S01]  /*6a60*/  MOV R7, UR7 ;  /* 0x0000000700077c02 */ /* 0x002fe20008000f00 */
[----:B------:R-:W-:Y:S01]  /*6a70*/  IMAD.U32 R6, RZ, RZ, UR6 ;  /* 0x00000006ff067e24 */ /* 0x000fe2000f8e00ff */
[----:B-----5:R-:W-:Y:S01]  /*6a80*/  MOV R11, UR5 ;  /* 0x00000005000b7c02 */ /* 0x020fe20008000f00 */
[----:B------:R-:W-:Y:S02]  /*6a90*/  IMAD.U32 R10, RZ, RZ, UR4 ;  /* 0x00000004ff0a7e24 */ /* 0x000fe4000f8e00ff */
[----:B------:R-:W-:Y:S07]  /*6aa0*/  LEPC R20, `(.L_x_110) ;  /* 0x000000001014794e */ /* 0x000fee0000000000 */
[----:B---34-:R-:W-:Y:S05]  /*6ab0*/  CALL.ABS.NOINC R2 ;  /* 0x0000000002007343 */ /* 0x018fea0003c00000 */
.L_x_110:
[----:B-1-3--:R-:W-:Y:S01]  /*6ac0*/  SHF.L.U32 R3, R28, 0x10, RZ ;  /* 0x000000101c037819 */ /* 0x00afe200000006ff */
[----:B------:R-:W-:Y:S05]  /*6ad0*/  WARPSYNC.ALL ;  /* 0x0000000000007948 */ /* 0x000fea0003800000 */
[----:B------:R-:W-:Y:S01]  /*6ae0*/  R2UR UR4, R25 ;  /* 0x00000000190472ca */ /* 0x000fe200000e0000 */
[----:B------:R-:W-:Y:S01]  /*6af0*/  BSSY.RECONVERGENT B0, `(.L_x_111) ;  /* 0x0000051000007945 */ /* 0x000fe20003800200 */
[----:B------:R-:W-:Y:S02]  /*6b00*/  SHF.L.U32 R20, R30, 0x10, RZ ;  /* 0x000000101e147819 */ /* 0x000fe400000006ff */
[----:B------:R-:W-:Y:S02]  /*6b10*/  SHF.L.U32 R62, R54, 0x1, RZ ;  /* 0x00000001363e7819 */ /* 0x000fe400000006ff */
[----:B------:R-:W-:Y:S07]  /*6b20*/  ISETP.NE.AND P0, PT, R55, RZ, PT ;  /* 0x000000ff3700720c */ /* 0x000fee0003f05270 */
[----:B------:R-:W1:Y:S02]  /*6b30*/  LDTM.16dp256bit.x4 R4, tmem[UR4] ;  /* 0x00000004000479ee */ /* 0x000e640008120000 */
[----:B-1----:R-:W-:Y:S01]  /*6b40*/  FMUL R0, R24, R4 ;  /* 0x0000000418007220 */ /* 0x002fe20000400000 */
[----:B------:R-:W-:Y:S01]  /*6b50*/  LOP3.LUT R4, R28, 0xffff0000, RZ, 0xc0, !PT ;  /* 0xffff00001c047812 */ /* 0x000fe200078ec0ff */
[----:B------:R-:W-:Y:S01]  /*6b60*/  FMUL R2, R24, R5 ;  /* 0x0000000518027220 */ /* 0x000fe20000400000 */
[C---:B------:R-:W-:Y:S01]  /*6b70*/  SHF.L.U32 R5, R29.reuse, 0x10, RZ ;  /* 0x000000101d057819 */ /* 0x040fe200000006ff */
[----:B------:R-:W-:Y:S01]  /*6b80*/  FFMA R0, R26, R3, R0 ;  /* 0x000000031a007223 */ /* 0x000fe20000000000 */
[----:B------:R-:W-:Y:S01]  /*6b90*/  FMUL R3, R24, R6 ;  /* 0x0000000618037220 */ /* 0x000fe20000400000 */
[----:B------:R-:W-:Y:S01]  /*6ba0*/  LOP3.LUT R6, R29, 0xffff0000, RZ, 0xc0, !PT ;  /* 0xffff00001d067812 */ /* 0x000fe200078ec0ff */
[----:B------:R-:W-:Y:S01]  /*6bb0*/  FFMA R2, R26, R4, R2 ;  /* 0x000000041a027223 */ /* 0x000fe20000000002 */
[----:B------:R-:W-:Y:S01]  /*6bc0*/  FMUL R7, R24, R7 ;  /* 0x0000000718077220 */ /* 0x000fe20000400000 */
[----:B------:R-:W-:Y:S01]  /*6bd0*/  FFMA R3, R26, R5, R3 ;  /* 0x000000051a037223 */ /* 0x000fe20000000003 */
[C---:B------:R-:W-:Y:S01]  /*6be0*/  FMUL R4, R24.reuse, R8 ;  /* 0x0000000818047220 */ /* 0x040fe20000400000 */
[----:B------:R-:W-:Y:S01]  /*6bf0*/  FMUL R5, R24, R9 ;  /* 0x0000000918057220 */ /* 0x000fe20000400000 */
[----:B------:R-:W-:Y:S01]  /*6c00*/  F2FP.BF16.F32.PACK_AB R32, R2, R0 ;  /* 0x000000000220723e */ /* 0x000fe200000010ff */
[----:B------:R-:W-:Y:S01]  /*6c10*/  FFMA R7, R26, R6, R7 ;  /* 0x000000061a077223 */ /* 0x000fe20000000007 */
[----:B------:R-:W-:Y:S01]  /*6c20*/  LOP3.LUT R0, R30, 0xffff0000, RZ, 0xc0, !PT ;  /* 0xffff00001e007812 */ /* 0x000fe200078ec0ff */
[----:B------:R-:W-:Y:S01]  /*6c30*/  FFMA R4, R26, R20, R4 ;  /* 0x000000141a047223 */ /* 0x000fe20000000004 */
[----:B------:R-:W-:Y:S01]  /*6c40*/  SHF.L.U32 R2, R31, 0x10, RZ ;  /* 0x000000101f027819 */ /* 0x000fe200000006ff */
[----:B------:R-:W-:Y:S01]  /*6c50*/  FMUL R6, R24, R10 ;  /* 0x0000000a18067220 */ /* 0x000fe20000400000 */
[----:B------:R-:W-:Y:S01]  /*6c60*/  F2FP.BF16.F32.PACK_AB R33, R7, R3 ;  /* 0x000000030721723e */ /* 0x000fe200000010ff */
[C---:B------:R-:W-:Y:S01]  /*6c70*/  FFMA R5, R26.reuse, R0, R5 ;  /* 0x000000001a057223 */ /* 0x040fe20000000005 */
[----:B------:R-:W-:Y:S01]  /*6c80*/  LOP3.LUT R3, R31, 0xffff0000, RZ, 0xc0, !PT ;  /* 0xffff00001f037812 */ /* 0x000fe200078ec0ff */
[----:B------:R-:W-:Y:S01]  /*6c90*/  FFMA R6, R26, R2, R6 ;  /* 0x000000021a067223 */ /* 0x000fe20000000006 */
[----:B----4-:R-:W-:Y:S01]  /*6ca0*/  SHF.L.U32 R7, R36, 0x10, RZ ;  /* 0x0000001024077819 */ /* 0x010fe200000006ff */
[----:B------:R-:W-:Y:S01]  /*6cb0*/  FMUL R11, R24, R11 ;  /* 0x0000000b180b7220 */ /* 0x000fe20000400000 */
[----:B------:R-:W-:Y:S01]  /*6cc0*/  LOP3.LUT R0, R36, 0xffff0000, RZ, 0xc0, !PT ;  /* 0xffff000024007812 */ /* 0x000fe200078ec0ff */
[C---:B------:R-:W-:Y:S01]  /*6cd0*/  FMUL R8, R24.reuse, R12 ;  /* 0x0000000c18087220 */ /* 0x040fe20000400000 */
[----:B------:R-:W-:Y:S01]  /*6ce0*/  SHF.L.U32 R2, R37, 0x10, RZ ;  /* 0x0000001025027819 */ /* 0x000fe200000006ff */
[----:B------:R-:W-:Y:S01]  /*6cf0*/  FMUL R9, R24, R13 ;  /* 0x0000000d18097220 */ /* 0x000fe20000400000 */
[----:B------:R-:W-:Y:S01]  /*6d00*/  F2FP.BF16.F32.PACK_AB R34, R5, R4 ;  /* 0x000000040522723e */ /* 0x000fe200000010ff */
[C---:B------:R-:W-:Y:S01]  /*6d10*/  FFMA R11, R26.reuse, R3, R11 ;  /* 0x000000031a0b7223 */ /* 0x040fe2000000000b */
[----:B------:R-:W-:Y:S01]  /*6d20*/  MOV R5, UR46 ;  /* 0x0000002e00057c02 */ /* 0x000fe20008000f00 */
[C---:B------:R-:W-:Y:S01]  /*6d30*/  FFMA R8, R26.reuse, R7, R8 ;  /* 0x000000071a087223 */ /* 0x040fe20000000008 */
[----:B------:R-:W-:Y:S01]  /*6d40*/  SHF.L.U32 R3, R39, 0x10, RZ ;  /* 0x0000001027037819 */ /* 0x000fe200000006ff */
[----:B------:R-:W-:Y:S01]  /*6d50*/  FFMA R9, R26, R0, R9 ;  /* 0x000000001a097223 */ /* 0x000fe20000000009 */
[----:B------:R-:W-:Y:S01]  /*6d60*/  LOP3.LUT R0, R37, 0xffff0000, RZ, 0xc0, !PT ;  /* 0xffff000025007812 */ /* 0x000fe200078ec0ff */
[C---:B------:R-:W-:Y:S01]  /*6d70*/  FMUL R10, R24.reuse, R14 ;  /* 0x0000000e180a7220 */ /* 0x040fe20000400000 */
[----:B------:R-:W-:Y:S01]  /*6d80*/  LOP3.LUT R4, R39, 0xffff0000, RZ, 0xc0, !PT ;  /* 0xffff000027047812 */ /* 0x000fe200078ec0ff */
[C---:B------:R-:W-:Y:S01]  /*6d90*/  FMUL R15, R24.reuse, R15 ;  /* 0x0000000f180f7220 */ /* 0x040fe20000400000 */
[----:B------:R-:W-:Y:S01]  /*6da0*/  FMUL R12, R24, R16 ;  /* 0x00000010180c7220 */ /* 0x000fe20000400000 */
[----:B------:R-:W-:Y:S01]  /*6db0*/  FFMA R10, R26, R2, R10 ;  /* 0x000000021a0a7223 */ /* 0x000fe2000000000a */
[----:B------:R-:W-:Y:S01]  /*6dc0*/  LOP3.LUT R2, R38, 0xffff0000, RZ, 0xc0, !PT ;  /* 0xffff000026027812 */ /* 0x000fe200078ec0ff */
[----:B------:R-:W-:Y:S01]  /*6dd0*/  FFMA R15, R26, R0, R15 ;  /* 0x000000001a0f7223 */ /* 0x000fe2000000000f */
[----:B------:R-:W-:Y:S01]  /*6de0*/  SHF.L.U32 R0, R38, 0x10, RZ ;  /* 0x0000001026007819 */ /* 0x000fe200000006ff */
[C---:B------:R-:W-:Y:S01]  /*6df0*/  FMUL R13, R24.reuse, R17 ;  /* 0x00000011180d7220 */ /* 0x040fe20000400000 */
[C---:B------:R-:W-:Y:S01]  /*6e00*/  FMUL R14, R24.reuse, R18 ;  /* 0x00000012180e7220 */ /* 0x040fe20000400000 */
[----:B------:R-:W-:Y:S01]  /*6e10*/  FMUL R19, R24, R19 ;  /* 0x0000001318137220 */ /* 0x000fe20000400000 */
[----:B------:R-:W-:Y:S01]  /*6e20*/  LEA R5, R5, R44, 0xb ;  /* 0x0000002c05057211 */ /* 0x000fe200078e58ff */
[C---:B------:R-:W-:Y:S01]  /*6e30*/  FFMA R12, R26.reuse, R0, R12 ;  /* 0x000000001a0c7223 */ /* 0x040fe2000000000c */
[C---:B------:R-:W-:Y:S01]  /*6e40*/  FFMA R13, R26.reuse, R2, R13 ;  /* 0x000000021a0d7223 */ /* 0x040fe2000000000d */
[C---:B------:R-:W-:Y:S01]  /*6e50*/  FFMA R14, R26.reuse, R3, R14 ;  /* 0x000000031a0e7223 */ /* 0x040fe2000000000e */
[----:B------:R-:W-:Y:S01]  /*6e60*/  FFMA R19, R26, R4, R19 ;  /* 0x000000041a137223 */ /* 0x000fe20000000013 */
[----:B------:R-:W-:Y:S02]  /*6e70*/  F2FP.BF16.F32.PACK_AB R35, R11, R6 ;  /* 0x000000060b23723e */ /* 0x000fe400000010ff */
[----:B------:R-:W-:Y:S02]  /*6e80*/  LEA R5, R5, UR44, 0x1 ;  /* 0x0000002c05057c11 */ /* 0x000fe4000f8e08ff */
[----:B------:R-:W-:Y:S02]  /*6e90*/  F2FP.BF16.F32.PACK_AB R8, R9, R8 ;  /* 0x000000080908723e */ /* 0x000fe400000010ff */
[----:B------:R-:W-:Y:S01]  /*6ea0*/  F2FP.BF16.F32.PACK_AB R9, R15, R10 ;  /* 0x0000000a0f09723e */ /* 0x000fe200000010ff */
[----:B------:R1:W-:Y:S01]  /*6eb0*/  STSM.16.M88.4 [R5+0x200], R32 ;  /* 0x0002002005007844 */ /* 0x0003e20000000200 */
[----:B------:R-:W-:Y:S02]  /*6ec0*/  F2FP.BF16.F32.PACK_AB R10, R13, R12 ;  /* 0x0000000c0d0a723e */ /* 0x000fe400000010ff */
[----:B------:R-:W-:Y:S02]  /*6ed0*/  F2FP.BF16.F32.PACK_AB R11, R19, R14 ;  /* 0x0000000e130b723e */ /* 0x000fe400000010ff */
[----:B------:R-:W-:Y:S05]  /*6ee0*/  IADD3 R0, PT, PT, R62, 0x200, R5 ;  /* 0x000002003e007810 */ /* 0x000fea0007ffe005 */
[----:B------:R1:W-:Y:S01]  /*6ef0*/  STSM.16.M88.4 [R0], R8 ;  /* 0x0000000800007844 */ /* 0x0003e20000000200 */
[----:B------:R-:W-:Y:S01]  /*6f00*/  @!PT LDS RZ, [RZ] ;  /* 0x00000000fffff984 */ /* 0x000fe20000000800 */
[----:B------:R-:W-:Y:S01]  /*6f10*/  @!PT LDS RZ, [RZ] ;  /* 0x00000000fffff984 */ /* 0x000fe20000000800 */
[----:B------:R-:W-:Y:S01]  /*6f20*/  @!PT LDS RZ, [RZ] ;  /* 0x00000000fffff984 */ /* 0x000fe20000000800 */
[----:B------:R-:W-:Y:S01]  /*6f30*/  @!PT LDS RZ, [RZ] ;  /* 0x00000000fffff984 */ /* 0x000fe20000000800 */
[----:B------:R2:W-:Y:S07]  /*6f40*/  MEMBAR.ALL.CTA ;  /* 0x0000000000007992 */ /* 0x0005ee0000008000 */
[----:B--2---:R-:W2:Y:S02]  /*6f50*/  FENCE.VIEW.ASYNC.S ;  /* 0x00000000000073c6 */ /* 0x004ea40000000000 */
[----:B--2---:R-:W-:Y:S06]  /*6f60*/  BAR.SYNC.DEFER_BLOCKING 0x1, 0x80 ;  /* 0x0042000000007b1d */ /* 0x004fec0000010000 */
[----:B------:R-:W-:Y:S05]  /*6f70*/  @P0 BRA `(.L_x_112) ;  /* 0x0000000000200947 */ /* 0x000fea0003800000 */
[----:B------:R-:W2:Y:S01]  /*6f80*/  LDCU.64 UR6, c[0x0][0x348] ;  /* 0x00006900ff0677ac */ /* 0x000ea20008000a00 */
[----:B------:R-:W-:Y:S01]  /*6f90*/  ULEA UR5, UR46, UR44, 0xc ;  /* 0x0000002c2e057291 */ /* 0x000fe2000f8e60ff */
[----:B------:R-:W-:Y:S03]  /*6fa0*/  UMOV UR51, UR36 ;  /* 0x0000002400337c82 */ /* 0x000fe60008000000 */
[----:B------:R-:W-:Y:S02]  /*6fb0*/  UIADD3 UR48, UPT, UPT, UR5, 0x200, URZ ;  /* 0x0000020005307890 */ /* 0x000fe4000fffe0ff */
[----:B--2---:R-:W-:Y:S04]  /*6fc0*/  UIADD3 UR4, UP0, UPT, UR6, 0x680, URZ ;  /* 0x0000068006047890 */ /* 0x004fe8000ff1e0ff */
[----:B------:R-:W-:Y:S09]  /*6fd0*/  UIADD3.X UR5, UPT, UPT, URZ, UR7, URZ, UP0, !UPT ;  /* 0x00000007ff057290 */ /* 0x000ff200087fe4ff */
[----:B------:R2:W-:Y:S02]  /*6fe0*/  UTMASTG.3D [UR48], [UR4] ;  /* 0x00000030040073b5 */ /* 0x0005e40008010000 */
[----:B--2---:R0:W-:Y:S02]  /*6ff0*/  UTMACMDFLUSH ;  /* 0x00000000000079b7 */ /* 0x0041e40000000000 */
.L_x_112:
[----:B------:R-:W-:Y:S05]  /*7000*/  BSYNC.RECONVERGENT B0 ;  /* 0x0000000000007941 */ /* 0x000fea0003800200 */
.L_x_111:
[----:B------:R-:W-:Y:S01]  /*7010*/  UIADD3 UR47, UPT, UPT, UR46, 0x1, URZ ;  /* 0x000000012e2f7890 */ /* 0x000fe2000fffe0ff */
[----:B------:R-:W-:Y:S03]  /*7020*/  BSSY.RECONVERGENT B0, `(.L_x_113) ;  /* 0x0000005000007945 */ /* 0x000fe60003800200 */
[----:B------:R-:W-:Y:S04]  /*7030*/  UISETP.NE.AND UP0, UPT, UR47, 0x3, UPT ;  /* 0x000000032f00788c */ /* 0x000fe8000bf05270 */
[----:B------:R-:W-:Y:S01]  /*7040*/  USEL UR45, UR47, URZ, UP0 ;  /* 0x000000ff2f2d7287 */ /* 0x000fe20008000000 */
[----:B------:R-:W-:Y:S11]  /*7050*/  @P0 BRA `(.L_x_114) ;  /* 0x0000000000040947 */ /* 0x000ff60003800000 */
[----:B------:R-:W-:Y:S04]  /*7060*/  DEPBAR.LE SB0, 0x1 ;  /* 0x000080400000791a */ /* 0x000fe80000000000 */
.L_x_114:
[----:B------:R-:W-:Y:S05]  /*7070*/  BSYNC.RECONVERGENT B0 ;  /* 0x0000000000007941 */ /* 0x000fea0003800200 */
.L_x_113:
[----:B------:R-:W-:Y:S01]  /*7080*/  BAR.SYNC.DEFER_BLOCKING 0x1, 0x80 ;  /* 0x0042000000007b1d */ /* 0x000fe20000010000 */
[----:B------:R-:W-:Y:S01]  /*7090*/  ISETP.NE.AND P1, PT, R61, RZ, PT ;  /* 0x000000ff3d00720c */ /* 0x000fe20003f25270 */
[----:B------:R-:W-:Y:S01]  /*70a0*/  UISETP.NE.AND UP0, UPT, UR53, URZ, UPT ;  /* 0x000000ff3500728c */ /* 0x000fe2000bf05270 */
[----:B------:R-:W-:Y:S11]  /*70b0*/  LEA R2, R64, UR44, 0x3 ;  /* 0x0000002c40027c11 */ /* 0x000ff6000f8e18ff */
[----:B------:R-:W-:Y:S01]  /*70c0*/  @P1 SHF.L.U32 R3, R63, 0x1f, RZ ;  /* 0x0000001f3f031819 */ /* 0x000fe200000006ff */
[----:B------:R-:W-:Y:S06]  /*70d0*/  BRA.U !UP0, `(.L_x_115) ;  /* 0x0000000108247547 */ /* 0x000fec000b800000 */
[----:B------:R-:W-:Y:S01]  /*70e0*/  IMAD.U32 R4, RZ, RZ, UR52 ;  /* 0x00000034ff047e24 */ /* 0x000fe2000f8e00ff */
[----:B-1----:R-:W-:Y:S01]  /*70f0*/  MOV R0, UR54 ;  /* 0x0000003600007c02 */ /* 0x002fe20008000f00 */
[----:B------:R-:W-:Y:S03]  /*7100*/  UIADD3 UR4, UPT, UPT, UR52, 0x1, URZ ;  /* 0x0000000134047890 */ /* 0x000fe6000fffe0ff */
[----:B------:R-:W-:Y:S01]  /*7110*/  @P1 LEA R4, R4, UR44, 0x3 ;  /* 0x0000002c04041c11 */ /* 0x000fe2000f8e18ff */
[----:B------:R-:W-:Y:S04]  /*7120*/  UISETP.NE.AND UP0, UPT, UR4, 0x3, UPT ;  /* 0x000000030400788c */ /* 0x000fe8000bf05270 */
[----:B------:R-:W-:Y:S01]  /*7130*/  @P1 VIADD R4, R4, 0xe8 ;  /* 0x000000e804041836 */ /* 0x000fe20000000000 */
[----:B------:R-:W-:Y:S04]  /*7140*/  USEL UR52, UR4, URZ, UP0 ;  /* 0x000000ff04347287 */ /* 0x000fe80008000000 */
[----:B------:R-:W-:Y:S04]  /*7150*/  @P1 PRMT R0, R0, 0x654, R4 ;  /* 0x0000065400001816 */ /* 0x000fe80000000004 */
[----:B------:R2:W-:Y:S04]  /*7160*/  @P1 SYNCS.ARRIVE.TRANS64.RED.A1T0 RZ, [R0+URZ], RZ ;  /* 0x000000ff00ff19a7 */ /* 0x0005e800081004ff */
.L_x_115:
[----:B------:R-:W3:Y:S01]  /*7170*/  @P1 SYNCS.PHASECHK.TRANS64.TRYWAIT P0, [R2+URZ+0xd0], R3 ;  /* 0x0000d003020015a7 */ /* 0x000ee200080011ff */
[----:B------:R-:W-:Y:S01]  /*7180*/  BSSY B1, `(.L_x_116) ;  /* 0x0000013000017945 */ /* 0x000fe20003800000 */
[----:B---3--:R-:W-:Y:S03]  /*7190*/  @P1 SEL R65, RZ, 0x1, !P0 ;  /* 0x00000001ff411807 */ /* 0x008fe60004000000 */
[----:B------:R-:W-:Y:S05]  /*71a0*/  @!P1 BRA `(.L_x_117) ;  /* 0x0000000000409947 */ /* 0x000fea0003800000 */
[----:B------:R-:W-:Y:S01]  /*71b0*/  ISETP.NE.AND P1, PT, R66, RZ, PT ;  /* 0x000000ff4200720c */ /* 0x000fe20003f25270 */
[----:B------:R-:W-:Y:S01]  /*71c0*/  BSSY B0, `(.L_x_118) ;  /* 0x0000009000007945 */ /* 0x000fe20003800000 */
[----:B------:R-:W-:Y:S11]  /*71d0*/  ISETP.NE.AND P0, PT, R65, RZ, PT ;  /* 0x000000ff4100720c */ /* 0x000ff60003f05270 */
[----:B------:R-:W-:Y:S05]  /*71e0*/  @P1 IMAD R3, R64, 0x800, R44 ;  /* 0x0000080040031824 */ /* 0x000fea00078e022c */
[----:B------:R-:W-:Y:S05]  /*71f0*/  @P1 LEA R3, R3, UR44, 0x1 ;  /* 0x0000002c03031c11 */ /* 0x000fea000f8e08ff */
[----:B-12---:R-:W-:Y:S01]  /*7200*/  @P1 IMAD.IADD R0, R62, 0x1, R3 ;  /* 0x000000013e001824 */ /* 0x006fe200078e0203 */
[----:B------:R-:W-:Y:S06]  /*7210*/  @P0 BRA `(.L_x_119) ;  /* 0x00000000000c0947 */ /* 0x000fec0003800000 */
[----:B------:R-:W-:Y:S04]  /*7220*/  SHF.L.U32 R63, R63, 0x1f, RZ ;  /* 0x0000001f3f3f7819 */ /* 0x000fe800000006ff */
[----:B------:R-:W1:Y:S02]  /*7230*/  SYNCS.PHASECHK.TRANS64.TRYWAIT P0, [R2+URZ+0xd0], R63 ;  /* 0x0000d03f020075a7 */ /* 0x000e6400080011ff */
[----:B-1----:R-:W-:Y:S05]  /*7240*/  @!P0 BRA `(.L_x_120) ;  /* 0x0000001800288947 */ /* 0x002fea0003800000 */
.L_x_119:
[----:B------:R-:W-:Y:S05]  /*7250*/  BSYNC B0 ;  /* 0x0000000000007941 */ /* 0x000fea0003800000 */
.L_x_118:
[----:B------:R-:W-:Y:S11]  /*7260*/  ISETP.NE.AND P0, PT, R66, RZ, PT ;  /* 0x000000ff4200720c */ /* 0x000ff60003f05270 */
[----:B------:R-:W-:Y:S02]  /*7270*/  @!UPT UIADD3 URZ, UPT, UPT, URZ, URZ, URZ ;  /* 0x000000fffffff290 */ /* 0x000fe4000fffe0ff */
[----:B------:R-:W-:Y:S05]  /*7280*/  @P0 WARPSYNC.ALL ;  /* 0x0000000000000948 */ /* 0x000fea0003800000 */
[----:B------:R3:W4:Y:S04]  /*7290*/  @P0 LDSM.16.M88.4 R28, [R3+0x200] ;  /* 0x00020000031c083b */ /* 0x0007280000000200 */
[----:B------:R3:W2:Y:S02]  /*72a0*/  @P0 LDSM.16.M88.4 R36, [R0+0x200] ;  /* 0x000200000024083b */ /* 0x0006a40000000200 */
.L_x_117:
[----:B------:R-:W-:Y:S05]  /*72b0*/  BSYNC B1 ;  /* 0x0000000000017941 */ /* 0x000fea0003800000 */
.L_x_116:
[----:B-123--:R-:W-:Y:S05]  /*72c0*/  VIADD R0, R25, 0x20 ;  /* 0x0000002019007836 */ /* 0x00efea0000000000 */
[----:B------:R-:W-:Y:S04]  /*72d0*/  SHF.R.U32.HI R0, RZ, 0x15, R0 ;  /* 0x00000015ff007819 */ /* 0x000fe80000011600 */
[----:B------:R-:W-:Y:S11]  /*72e0*/  LOP3.LUT P0, RZ, R0, 0x3, R46, 0x48, !PT ;  /* 0x0000000300ff7812 */ /* 0x000ff6000780482e */
[----:B------:R-:W-:Y:S02]  /*72f0*/  @!UPT UIADD3 URZ, UPT, UPT, URZ, URZ, URZ ;  /* 0x000000fffffff290 */ /* 0x000fe4000fffe0ff */
[----:B------:R-:W-:Y:S05]  /*7300*/  @!P0 BRA `(.L_x_121) ;  /* 0x0000000000408947 */ /* 0x000fea0003800000 */
[----:B------:R-:W1:Y:S01]  /*7310*/  LDCU.64 UR8, c[0x4][0x70] ;  /* 0x01000e00ff0877ac */ /* 0x000e620008000a00 */
[----:B------:R-:W-:Y:S01]  /*7320*/  MOV R3, 0x0 ;  /* 0x0000000000037802 */ /* 0x000fe20000000f00 */
[----:B------:R-:W-:Y:S02]  /*7330*/  HFMA2 R12, -RZ, RZ, 0, 5.9604644775390625e-08 ;  /* 0x00000001ff0c7431 */ /* 0x000fe400000001ff */
[----:B------:R-:W-:Y:S02]  /*7340*/  IMAD.MOV.U32 R8, RZ, RZ, 0x192 ;  /* 0x00000192ff087424 */ /* 0x000fe400078e00ff */
[----:B------:R-:W-:Y:S01]  /*7350*/  IMAD.MOV.U32 R13, RZ, RZ, RZ ;  /* 0x000000ffff0d7224 */ /* 0x000fe200078e00ff */
[----:B------:R-:W2:Y:S01]  /*7360*/  LDCU.64 UR6, c[0x4][0x78] ;  /* 0x01000f00ff0677ac */ /* 0x000ea20008000a00 */
[----:B------:R-:W3:Y:S01]  /*7370*/  LDC.64 R2, c[0x4][R3] ;  /* 0x0100000003027b82 */ /* 0x000ee20000000a00 */
[----:B------:R-:W5:Y:S01]  /*7380*/  LDCU.64 UR4, c[0x4][0x10] ;  /* 0x01000200ff0477ac */ /* 0x000f620008000a00 */
[----:B-1----:R-:W-:Y:S01]  /*7390*/  MOV R5, UR9 ;  /* 0x0000000900057c02 */ /* 0x002fe20008000f00 */
[----:B------:R-:W-:Y:S01]  /*73a0*/  IMAD.U32 R4, RZ, RZ, UR8 ;  /* 0x00000008ff047e24 */ /* 0x000fe2000f8e00ff */
[----:B--2---:R-:W-:Y:S01]  /*73b0*/  MOV R7, UR7 ;  /* 0x0000000700077c02 */ /* 0x004fe20008000f00 */
[----:B------:R-:W-:Y:S01]  /*73c0*/  IMAD.U32 R6, RZ, RZ, UR6 ;  /* 0x00000006ff067e24 */ /* 0x000fe2000f8e00ff */
[----:B-----5:R-:W-:Y:S01]  /*73d0*/  MOV R11, UR5 ;  /* 0x00000005000b7c02 */ /* 0x020fe20008000f00 */
[----:B------:R-:W-:Y:S02]  /*73e0*/  IMAD.U32 R10, RZ, RZ, UR4 ;  /* 0x00000004ff0a7e24 */ /* 0x000fe4000f8e00ff */
[----:B------:R-:W-:Y:S07]  /*73f0*/  LEPC R20, `(.L_x_121) ;  /* 0x000000001014794e */ /* 0x000fee0000000000 */
[----:B---34-:R-:W-:Y:S05]  /*7400*/  CALL.ABS.NOINC R2 ;  /* 0x0000000002007343 */ /* 0x018fea0003c00000 */
.L_x_121:
[----:B------:R-:W-:Y:S01]  /*7410*/  ISETP.NE.AND P0, PT, R55, RZ, PT ;  /* 0x000000ff3700720c */ /* 0x000fe20003f05270 */
[----:B------:R-:W-:Y:S05]  /*7420*/  WARPSYNC.ALL ;  /* 0x0000000000007948 */ /* 0x000fea0003800000 */
[----:B------:R-:W-:Y:S01]  /*7430*/  R2UR UR4, R25 ;  /* 0x00000000190472ca */ /* 0x000fe200000e0000 */
[----:B------:R-:W-:Y:S01]  /*7440*/  BSSY.RECONVERGENT B0, `(.L_x_122) ;  /* 0x0000057000007945 */ /* 0x000fe20003800200 */
[C---:B----4-:R-:W-:Y:S02]  /*7450*/  SHF.L.U32 R20, R28.reuse, 0x10, RZ ;  /* 0x000000101c147819 */ /* 0x050fe400000006ff */
[----:B------:R-:W-:Y:S02]  /*7460*/  LOP3.LUT R21, R28, 0xffff0000, RZ, 0xc0, !PT ;  /* 0xffff00001c157812 */ /* 0x000fe400078ec0ff */
[----:B------:R-:W-:Y:S02]  /*7470*/  SHF.L.U32 R25, R29, 0x10, RZ ;  /* 0x000000101d197819 */ /* 0x000fe400000006ff */
[----:B------:R-:W-:Y:S02]  /*7480*/  SHF.L.U32 R28, R30, 0x10, RZ ;  /* 0x000000101e1c7819 */ /* 0x000fe400000006ff */
[C---:B------:R-:W-:Y:S02]  /*7490*/  SHF.L.U32 R32, R36.reuse, 0x10, RZ ;  /* 0x0000001024207819 */ /* 0x040fe400000006ff */
[----:B------:R-:W-:Y:S01]  /*74a0*/  LOP3.LUT R33, R36, 0xffff0000, RZ, 0xc0, !PT ;  /* 0xffff000024217812 */ /* 0x000fe200078ec0ff */
[----:B------:R-:W1:Y:S01]  /*74b0*/  LDTM.16dp256bit.x4 R4, tmem[UR4+0x20] ;  /* 0x00002004000479ee */ /* 0x000e620008120000 */
[----:B------:R-:W-:Y:S01]  /*74c0*/  R2UR UR4, R27 ;  /* 0x000000001b0472ca */ /* 0x000fe200000e0000 */
[----:B------:R-:W-:Y:S01]  /*74d0*/  NOP ;  /* 0x0000000000007918 */ /* 0x000fe20000000000 */
[----:B------:R-:W-:Y:S02]  /*74e0*/  LOP3.LUT R27, R29, 0xffff0000, RZ, 0xc0, !PT ;  /* 0xffff00001d1b7812 */ /* 0x000fe400078ec0ff */
[----:B------:R-:W-:Y:S02]  /*74f0*/  LOP3.LUT R29, R30, 0xffff0000, RZ, 0xc0, !PT ;  /* 0xffff00001e1d7812 */ /* 0x000fe400078ec0ff */
[C---:B------:R-:W-:Y:S02]  /*7500*/  SHF.L.U32 R30, R31.reuse, 0x10, RZ ;  /* 0x000000101f1e7819 */ /* 0x040fe400000006ff */
[----:B------:R-:W-:Y:S02]  /*7510*/  LOP3.LUT R31, R31, 0xffff0000, RZ, 0xc0, !PT ;  /* 0xffff00001f1f7812 */ /* 0x000fe400078ec0ff */
[C---:B------:R-:W-:Y:S02]  /*7520*/  SHF.L.U32 R34, R37.reuse, 0x10, RZ ;  /* 0x0000001025227819 */ /* 0x040fe400000006ff */
[----:B------:R-:W-:Y:S01]  /*7530*/  LOP3.LUT R35, R37, 0xffff0000, RZ, 0xc0, !PT ;  /* 0xffff000025237812 */ /* 0x000fe200078ec0ff */
[----:B------:R-:W-:Y:S01]  /*7540*/  UIADD3 UR4, UPT, UPT, UR4, 0x150, URZ ;  /* 0x0000015004047890 */ /* 0x000fe2000fffe0ff */
[C---:B------:R-:W-:Y:S02]  /*7550*/  SHF.L.U32 R36, R38.reuse, 0x10, RZ ;  /* 0x0000001026247819 */ /* 0x040fe400000006ff */
[----:B------:R-:W-:Y:S01]  /*7560*/  LOP3.LUT R37, R38, 0xffff0000, RZ, 0xc0, !PT ;  /* 0xffff000026257812 */ /* 0x000fe200078ec0ff */
[----:B------:R-:W-:Y:S01]  /*7570*/  UPRMT UR4, UR54, 0x654, UR4 ;  /* 0x0000065436047896 */ /* 0x000fe20008000004 */
[C---:B------:R-:W-:Y:S02]  /*7580*/  SHF.L.U32 R38, R39.reuse, 0x10, RZ ;  /* 0x0000001027267819 */ /* 0x040fe400000006ff */
[----:B------:R-:W-:Y:S01]  /*7590*/  LOP3.LUT R39, R39, 0xffff0000, RZ, 0xc0, !PT ;  /* 0xffff000027277812 */ /* 0x000fe200078ec0ff */
[C---:B-1----:R-:W-:Y:S01]  /*75a0*/  FMUL R4, R24.reuse, R4 ;  /* 0x0000000418047220 */ /* 0x042fe20000400000 */
[C---:B------:R-:W-:Y:S01]  /*75b0*/  FMUL R5, R24.reuse, R5 ;  /* 0x0000000518057220 */ /* 0x040fe20000400000 */
[----:B------:R-:W-:Y:S03]  /*75c0*/  FMUL R6, R24, R6 ;  /* 0x0000000618067220 */ /* 0x000fe60000400000 */
[----:B------:R-:W-:Y:S01]  /*75d0*/  SYNCS.ARRIVE.TRANS64.RED.A1T0 RZ, [UR4], RZ ;  /* 0x000000ffffff79a7 */ /* 0x000fe20008100404 */
[C---:B------:R-:W-:Y:S01]  /*75e0*/  FFMA R4, R26.reuse, R20, R4 ;  /* 0x000000141a047223 */ /* 0x040fe20000000004 */
[C---:B------:R-:W-:Y:S01]  /*75f0*/  FFMA R5, R26.reuse, R21, R5 ;  /* 0x000000151a057223 */ /* 0x040fe20000000005 */
[----:B------:R-:W-:Y:S01]  /*7600*/  FFMA R6, R26, R25, R6 ;  /* 0x000000191a067223 */ /* 0x000fe20000000006 */
[C---:B------:R-:W-:Y:S01]  /*7610*/  FMUL R7, R24.reuse, R7 ;  /* 0x0000000718077220 */ /* 0x040fe20000400000 */
[C---:B------:R-:W-:Y:S01]  /*7620*/  FMUL R8, R24.reuse, R8 ;  /* 0x0000000818087220 */ /* 0x040fe20000400000 */
[----:B------:R-:W-:Y:S01]  /*7630*/  FMUL R9, R24, R9 ;  /* 0x0000000918097220 */ /* 0x000fe20000400000 */
[----:B------:R-:W-:Y:S01]  /*7640*/  F2FP.BF16.F32.PACK_AB R4, R5, R4 ;  /* 0x000000040504723e */ /* 0x000fe200000010ff */
[C---:B------:R-:W-:Y:S01]  /*7650*/  FFMA R7, R26.reuse, R27, R7 ;  /* 0x0000001b1a077223 */ /* 0x040fe20000000007 */
[C---:B------:R-:W-:Y:S01]  /*7660*/  FFMA R8, R26.reuse, R28, R8 ;  /* 0x0000001c1a087223 */ /* 0x040fe20000000008 */
[----:B------:R-:W-:Y:S01]  /*7670*/  FFMA R9, R26, R29, R9 ;  /* 0x0000001d1a097223 */ /* 0x000fe20000000009 */
[C---:B------:R-:W-:Y:S01]  /*7680*/  FMUL R10, R24.reuse, R10 ;  /* 0x0000000a180a7220 */ /* 0x040fe20000400000 */
[C---:B------:R-:W-:Y:S01]  /*7690*/  FMUL R11, R24.reuse, R11 ;  /* 0x0000000b180b7220 */ /* 0x040fe20000400000 */
[----:B------:R-:W-:Y:S01]  /*76a0*/  F2FP.BF16.F32.PACK_AB R5, R7, R6 ;  /* 0x000000060705723e */ /* 0x000fe200000010ff */
[C---:B------:R-:W-:Y:S01]  /*76b0*/  FMUL R0, R24.reuse, R12 ;  /* 0x0000000c18007220 */ /* 0x040fe20000400000 */
[----:B------:R-:W-:Y:S01]  /*76c0*/  FMUL R2, R24, R13 ;  /* 0x0000000d18027220 */ /* 0x000fe20000400000 */
[----:B------:R-:W-:Y:S01]  /*76d0*/  FFMA R10, R26, R30, R10 ;  /* 0x0000001e1a0a7223 */ /* 0x000fe2000000000a */
[----:B------:R-:W-:Y:S01]  /*76e0*/  FMUL R3, R24, R14 ;  /* 0x0000000e18037220 */ /* 0x000fe20000400000 */
[----:B------:R-:W-:Y:S01]  /*76f0*/  F2FP.BF16.F32.PACK_AB R6, R9, R8 ;  /* 0x000000080906723e */ /* 0x000fe200000010ff */
[----:B------:R-:W-:Y:S01]  /*7700*/  FFMA R11, R26, R31, R11 ;  /* 0x0000001f1a0b7223 */ /* 0x000fe2000000000b */
[C---:B------:R-:W-:Y:S01]  /*7710*/  FMUL R15, R24.reuse, R15 ;  /* 0x0000000f180f7220 */ /* 0x040fe20000400000 */
[----:B------:R-:W-:Y:S01]  /*7720*/  FMUL R12, R24, R16 ;  /* 0x00000010180c7220 */ /* 0x000fe20000400000 */
[----:B------:R-:W-:Y:S01]  /*7730*/  FFMA R0, R26, R32, R0 ;  /* 0x000000201a007223 */ /* 0x000fe20000000000 */
[----:B------:R-:W-:Y:S01]  /*7740*/  MOV R8, UR45 ;  /* 0x0000002d00087c02 */ /* 0x000fe20008000f00 */
[----:B------:R-:W-:Y:S01]  /*7750*/  FMUL R13, R24, R17 ;  /* 0x00000011180d7220 */ /* 0x000fe20000400000 */
[----:B------:R-:W-:Y:S01]  /*7760*/  FFMA R2, R26, R33, R2 ;  /* 0x000000211a027223 */ /* 0x000fe20000000002 */
[----:B------:R-:W-:Y:S01]  /*7770*/  FMUL R14, R24, R18 ;  /* 0x00000012180e7220 */ /* 0x000fe20000400000 */
[C---:B------:R-:W-:Y:S01]  /*7780*/  FFMA R3, R26.reuse, R34, R3 ;  /* 0x000000221a037223 */ /* 0x040fe20000000003 */
[----:B------:R-:W-:Y:S01]  /*7790*/  FFMA R15, R26, R35, R15 ;  /* 0x000000231a0f7223 */ /* 0x000fe2000000000f */
[----:B------:R-:W-:Y:S01]  /*77a0*/  FMUL R19, R24, R19 ;  /* 0x0000001318137220 */ /* 0x000fe20000400000 */
[----:B------:R-:W-:Y:S01]  /*77b0*/  FFMA R12, R26, R36, R12 ;  /* 0x000000241a0c7223 */ /* 0x000fe2000000000c */
[----:B------:R-:W-:Y:S01]  /*77c0*/  LEA R8, R8, R44, 0xb ;  /* 0x0000002c08087211 */ /* 0x000fe200078e58ff */
        /* <DEDUP_REMOVED lines=21> */
[----:B------:R-:W-:Y:S02]  /*7920*/  ULEA UR5, UR45, UR44, 0xc ;  /* 0x0000002c2d057291 */ /* 0x000fe4000f8e60ff */
[----:B------:R-:W-:Y:S02]  /*7930*/  UIADD3 UR9, UPT, UPT, UR49, 0x20, URZ ;  /* 0x0000002031097890 */ /* 0x000fe4000fffe0ff */
[----:B------:R-:W-:Y:S01]  /*7940*/  UIADD3 UR8, UPT, UPT, UR5, 0x200, URZ ;  /* 0x0000020005087890 */ /* 0x000fe2000fffe0ff */
[----:B------:R-:W-:Y:S01]  /*7950*/  UMOV UR10, UR50 ;  /* 0x00000032000a7c82 */ /* 0x000fe20008000000 */
[----:B------:R-:W-:Y:S01]  /*7960*/  UMOV UR11, UR36 ;  /* 0x00000024000b7c82 */ /* 0x000fe20008000000 */
[----:B--2---:R-:W-:Y:S04]  /*7970*/  UIADD3 UR4, UP0, UPT, UR6, 0x680, URZ ;  /* 0x0000068006047890 */ /* 0x004fe8000ff1e0ff */
[----:B------:R-:W-:Y:S09]  /*7980*/  UIADD3.X UR5, UPT, UPT, URZ, UR7, URZ, UP0, !UPT ;  /* 0x00000007ff057290 */ /* 0x000ff200087fe4ff */
[----:B------:R2:W-:Y:S02]  /*7990*/  UTMASTG.3D [UR8], [UR4] ;  /* 0x00000008040073b5 */ /* 0x0005e40008010000 */
[----:B--2---:R0:W-:Y:S02]  /*79a0*/  UTMACMDFLUSH ;  /* 0x00000000000079b7 */ /* 0x0041e40000000000 */
.L_x_123:
[----:B------:R-:W-:Y:S05]  /*79b0*/  BSYNC.RECONVERGENT B0 ;  /* 0x0000000000007941 */ /* 0x000fea0003800200 */
.L_x_122:
[----:B------:R-:W-:Y:S01]  /*79c0*/  UIADD3 UR4, UPT, UPT, UR45, 0x1, URZ ;  /* 0x000000012d047890 */ /* 0x000fe2000fffe0ff */
[----:B------:R-:W-:Y:S03]  /*79d0*/  BSSY.RECONVERGENT B0, `(.L_x_124) ;  /* 0x0000008000007945 */ /* 0x000fe60003800200 */
[----:B------:R-:W-:Y:S04]  /*79e0*/  UISETP.NE.AND UP0, UPT, UR4, 0x3, UPT ;  /* 0x000000030400788c */ /* 0x000fe8000bf05270 */
[----:B------:R-:W-:Y:S02]  /*79f0*/  UISETP.EQ.XOR UP1, UPT, UR47, 0x3, !UP0 ;  /* 0x000000032f00788c */ /* 0x000fe4000c722a70 */
[----:B------:R-:W-:Y:S02]  /*7a00*/  USEL UR46, UR4, URZ, UP0 ;  /* 0x000000ff042e7287 */ /* 0x000fe40008000000 */
[----:B------:R-:W-:Y:S04]  /*7a10*/  USEL UR5, URZ, 0x1, !UP1 ;  /* 0x00000001ff057887 */ /* 0x000fe8000c800000 */
[----:B------:R-:W-:Y:S01]  /*7a20*/  ULOP3.LUT UR55, UR55, UR5, URZ, 0x3c, !UPT ;  /* 0x0000000537377292 */ /* 0x000fe2000f8e3cff */
[----:B------:R-:W-:Y:S11]  /*7a30*/  @P0 BRA `(.L_x_125) ;  /* 0x0000000000040947 */ /* 0x000ff60003800000 */
[----:B------:R-:W-:Y:S04]  /*7a40*/  DEPBAR.LE SB0, 0x1 ;  /* 0x000080400000791a */ /* 0x000fe80000000000 */
.L_x_125:
[----:B------:R-:W-:Y:S05]  /*7a50*/  BSYNC.RECONVERGENT B0 ;  /* 0x0000000000007941 */ /* 0x000fea0003800200 */
.L_x_124:
[----:B------:R-:W-:Y:S01]  /*7a60*/  BAR.SYNC.DEFER_BLOCKING 0x1, 0x80 ;  /* 0x0042000000007b1d */ /* 0x000fe20000010000 */
[----:B------:R-:W-:Y:S01]  /*7a70*/  UISETP.NE.AND UP0, UPT, UR53, -0x2, UPT ;  /* 0xfffffffe3500788c */ /* 0x000fe2000bf05270 */
[----:B------:R-:W-:Y:S08]  /*7a80*/  IADD3 R22, PT, PT, R22, 0x1, RZ ;  /* 0x0000000116167810 */ /* 0x000ff00007ffe0ff */
[----:B------:R-:W-:Y:S05]  /*7a90*/  BRA.U !UP0, `(.L_x_126) ;  /* 0x0000000108287547 */ /* 0x000fea000b800000 */
[----:B------:R-:W-:Y:S01]  /*7aa0*/  ISETP.NE.AND P0, PT, R61, RZ, PT ;  /* 0x000000ff3d00720c */ /* 0x000fe20003f05270 */
[----:B------:R-:W-:Y:S01]  /*7ab0*/  IMAD.U32 R2, RZ, RZ, UR52 ;  /* 0x00000034ff027e24 */ /* 0x000fe2000f8e00ff */
[----:B------:R-:W-:Y:S01]  /*7ac0*/  UIADD3 UR4, UPT, UPT, UR52, 0x1, URZ ;  /* 0x0000000134047890 */ /* 0x000fe2000fffe0ff */
[----:B------:R-:W-:Y:S03]  /*7ad0*/  IMAD.U32 R0, RZ, RZ, UR54 ;  /* 0x00000036ff007e24 */ /* 0x000fe6000f8e00ff */
[----:B------:R-:W-:Y:S04]  /*7ae0*/  UISETP.NE.AND UP0, UPT, UR4, 0x3, UPT ;  /* 0x000000030400788c */ /* 0x000fe8000bf05270 */
[----:B------:R-:W-:Y:S03]  /*7af0*/  USEL UR52, UR4, URZ, UP0 ;  /* 0x000000ff04347287 */ /* 0x000fe60008000000 */
[----:B------:R-:W-:Y:S05]  /*7b00*/  @P0 LEA R2, R2, UR44, 0x3 ;  /* 0x0000002c02020c11 */ /* 0x000fea000f8e18ff */
[----:B------:R-:W-:Y:S05]  /*7b10*/  @P0 VIADD R2, R2, 0xe8 ;  /* 0x000000e802020836 */ /* 0x000fea0000000000 */
[----:B------:R-:W-:Y:S04]  /*7b20*/  @P0 PRMT R0, R0, 0x654, R2 ;  /* 0x0000065400000816 */ /* 0x000fe80000000002 */
[----:B------:R2:W-:Y:S03]  /*7b30*/  @P0 SYNCS.ARRIVE.TRANS64.RED.A1T0 RZ, [R0+URZ], RZ ;  /* 0x000000ff00ff09a7 */ /* 0x0005e600081004ff */
.L_x_126:
[----:B------:R-:W-:Y:S01]  /*7b40*/  R2UR UR6, R60 ;  /* 0x000000003c0672ca */ /* 0x000fe200000e0000 */
[----:B------:R-:W-:Y:S01]  /*7b50*/  UIADD3 UR53, UPT, UPT, UR53, 0x2, URZ ;  /* 0x0000000235357890 */ /* 0x000fe2000fffe0ff */
[----:B------:R-:W-:Y:S02]  /*7b60*/  R2UR UR5, R47 ;  /* 0x000000002f0572ca */ /* 0x000fe400000e0000 */
[----:B------:R-:W-:Y:S02]  /*7b70*/  R2UR UR4, R48 ;  /* 0x00000000300472ca */ /* 0x000fe400000e0000 */
[----:B------:R-:W-:Y:S02]  /*7b80*/  R2UR UR36, R58 ;  /* 0x000000003a2472ca */ /* 0x000fe400000e0000 */
[----:B------:R-:W-:Y:S02]  /*7b90*/  ISETP.NE.AND P0, PT, R51, 0x2, PT ;  /* 0x000000023300780c */ /* 0x000fe40003f05270 */
[----:B------:R-:W-:Y:S02]  /*7ba0*/  ISETP.NE.AND P1, PT, R22, 0x4, PT ;  /* 0x000000041600780c */ /* 0x000fe40003f25270 */
[----:B------:R-:W-:Y:S01]  /*7bb0*/  SEL R2, RZ, 0x1, P0 ;  /* 0x00000001ff027807 */ /* 0x000fe20000000000 */
[----:B------:R-:W-:Y:S01]  /*7bc0*/  UISETP.NE.AND UP0, UPT, UR6, URZ, UPT ;  /* 0x000000ff0600728c */ /* 0x000fe2000bf05270 */
[----:B--2---:R-:W-:Y:S01]  /*7bd0*/  SEL R0, RZ, 0x1, P1 ;  /* 0x00000001ff007807 */ /* 0x004fe20000800000 */
[----:B------:R-:W-:Y:S01]  /*7be0*/  UIADD3 UR32, UPT, UPT, UR37, UR5, URZ ;  /* 0x0000000525207290 */ /* 0x000fe2000fffe0ff */
[----:B------:R-:W-:Y:S01]  /*7bf0*/  LOP3.LUT R52, R52, R2, RZ, 0x3c, !PT ;  /* 0x0000000234347212 */ /* 0x000fe200078e3cff */
[----:B------:R-:W-:Y:S01]  /*7c00*/  UIADD3 UR29, UPT, UPT, UR38, UR4, URZ ;  /* 0x00000004261d7290 */ /* 0x000fe2000fffe0ff */
[----:B------:R-:W-:Y:S02]  /*7c10*/  LOP3.LUT R53, R53, R0, RZ, 0x3c, !PT ;  /* 0x0000000035357212 */ /* 0x000fe400078e3cff */
[----:B------:R-:W-:Y:S02]  /*7c20*/  SEL R51, R51, RZ, P0 ;  /* 0x000000ff33337207 */ /* 0x000fe40000000000 */
[----:B------:R-:W-:Y:S01]  /*7c30*/  SEL R22, R22, RZ, P1 ;  /* 0x000000ff16167207 */ /* 0x000fe20000800000 */
[----:B------:R-:W-:Y:S06]  /*7c40*/  BRA.U UP0, `(.L_x_127) ;  /* 0xffffffdd005c7547 */ /* 0x000fec000b83ffff */
[----:B------:R-:W-:-:S13]  /*7c50*/  R2UR UR4, R49 ;  /* 0x00000000310472ca */ /* 0x000fda00000e0000 */
[----:B------:R-:W-:-:S09]  /*7c60*/  UISETP.NE.AND UP0, UPT, UR4, URZ, UPT ;  /* 0x000000ff0400728c */ /* 0x000fd2000bf05270 */
[----:B------:R-:W-:Y:S05]  /*7c70*/  BRA.U !UP0, `(.L_x_128) ;  /* 0x0000000108487547 */ /* 0x000fea000b800000 */
[----:B------:R-:W2:Y:S02]  /*7c80*/  LDCU.64 UR4, c[0x0][0x890] ;  /* 0x00011200ff0477ac */ /* 0x000ea40008000a00 */
[----:B--2---:R-:W-:-:S04]  /*7c90*/  UISETP.NE.U32.AND UP0, UPT, UR4, URZ, UPT ;  /* 0x000000ff0400728c */ /* 0x004fc8000bf05070 */
[----:B------:R-:W-:-:S09]  /*7ca0*/  UISETP.NE.AND.EX UP0, UPT, UR5, URZ, UPT, UP0 ;  /* 0x000000ff0500728c */ /* 0x000fd2000bf05300 */
[----:B------:R-:W-:Y:S05]  /*7cb0*/  BRA.U UP0, `(.L_x_129) ;  /* 0x00000001000c7547 */ /* 0x000fea000b800000 */
[----:B------:R-:W-:-:S13]  /*7cc0*/  FSETP.NEU.AND P0, PT, R26, RZ, PT ;  /* 0x000000ff1a00720b */ /* 0x000fda0003f0d000 */
[----:B------:R-:W-:Y:S05]  /*7cd0*/  @!P0 EXIT ;  /* 0x000000000000894d */ /* 0x000fea0003800000 */
[----:B------:R-:W-:Y:S05]  /*7ce0*/  BRA `(.L_x_128) ;  /* 0x00000000002c7947 */ /* 0x000fea0003800000 */
.L_x_129:
[----:B------:R-:W-:Y:S01]  /*7cf0*/  ISETP.NE.AND P0, PT, R50, RZ, PT ;  /* 0x000000ff3200720c */ /* 0x000fe20003f05270 */
[----:B------:R-:W-:-:S12]  /*7d00*/  BSSY.RECONVERGENT B0, `(.L_x_128) ;  /* 0x0000009000007945 */ /* 0x000fd80003800200 */
[----:B------:R-:W-:Y:S05]  /*7d10*/  @P0 BRA `(.L_x_130) ;  /* 0x0000000000140947 */ /* 0x000fea0003800000 */
[----:B------:R-:W2:Y:S02]  /*7d20*/  LDCU.64 UR4, c[0x0][0x888] ;  /* 0x00011100ff0477ac */ /* 0x000ea40008000a00 */
[----:B--2---:R-:W-:-:S04]  /*7d30*/  ISETP.NE.U32.AND P0, PT, RZ, UR4, PT ;  /* 0x00000004ff007c0c */ /* 0x004fc8000bf05070 */
[----:B------:R-:W-:-:S13]  /*7d40*/  ISETP.NE.AND.EX P0, PT, RZ, UR5, PT, P0 ;  /* 0x00000005ff007c0c */ /* 0x000fda000bf05300 */
[----:B------:R-:W-:Y:S05]  /*7d50*/  @!P0 EXIT ;  /* 0x000000000000894d */ /* 0x000fea0003800000 */
[----:B------:R-:W-:Y:S05]  /*7d60*/  BRA `(.L_x_131) ;  /* 0x0000000000087947 */ /* 0x000fea0003800000 */
.L_x_130:
[----:B------:R-:W-:-:S13]  /*7d70*/  FSETP.NEU.AND P0, PT, R26, RZ, PT ;  /* 0x000000ff1a00720b */ /* 0x000fda0003f0d000 */
[----:B------:R-:W-:Y:S05]  /*7d80*/  @!P0 EXIT ;  /* 0x000000000000894d */ /* 0x000fea0003800000 */
.L_x_131:
[----:B------:R-:W-:Y:S05]  /*7d90*/  BSYNC.RECONVERGENT B0 ;  /* 0x0000000000007941 */ /* 0x000fea0003800200 */
.L_x_128:
[----:B------:R-:W-:Y:S01]  /*7da0*/  ULEA UR4, UR52, UR44, 0x3 ;  /* 0x0000002c34047291 */ /* 0x000fe2000f8e18ff */
[----:B------:R-:W-:-:S04]  /*7db0*/  DEPBAR.LE SB0, 0x0 ;  /* 0x000080000000791a */ /* 0x000fc80000000000 */
[----:B------:R-:W-:-:S04]  /*7dc0*/  UIADD3 UR4, UPT, UPT, UR4, 0xe8, URZ ;  /* 0x000000e804047890 */ /* 0x000fc8000fffe0ff */
[----:B------:R-:W-:-:S09]  /*7dd0*/  UPRMT UR4, UR54, 0x654, UR4 ;  /* 0x0000065436047896 */ /* 0x000fd20008000004 */
[----:B------:R-:W-:Y:S01]  /*7de0*/  SYNCS.ARRIVE.TRANS64.RED.A1T0 RZ, [UR4], RZ ;  /* 0x000000ffffff79a7 */ /* 0x000fe20008100404 */
[----:B------:R-:W-:Y:S05]  /*7df0*/  EXIT ;  /* 0x000000000000794d */ /* 0x000fea0003800000 */
.L_x_25:
[----:B--2---:R2:W3:Y:S02]  /*7e00*/  SYNCS.PHASECHK.TRANS64.TRYWAIT P0, [R0+URZ+0x180], R2 ;  /* 0x00018002000075a7 */ /* 0x0044e400080011ff */
[----:B---3--:R-:W-:Y:S05]  /*7e10*/  @!P0 NANOSLEEP.SYNCS 0x989680 ;  /* 0x009896800000895d */ /* 0x008fea0003900000 */
[----:B------:R-:W3:Y:S02]  /*7e20*/  @!P0 SYNCS.PHASECHK.TRANS64 P0, [R0+URZ+0x180], R2 ;  /* 0x00018002000085a7 */ /* 0x000ee400080010ff */
[----:B---3--:R-:W-:Y:S05]  /*7e30*/  @!P0 BRA `(.L_x_25) ;  /* 0xfffffffc00f08947 */ /* 0x008fea000383ffff */
[----:B------:R-:W-:Y:S05]  /*7e40*/  BRA `(.L_x_132) ;  /* 0xffffff9c006c7947 */ /* 0x000fea000383ffff */
.L_x_28:
[----:B-1----:R-:W-:-:S07]  /*7e50*/  MOV R0, UR33 ;  /* 0x0000002100007c02 */ /* 0x002fce0008000f00 */
.L_x_133:
[----:B-1----:R1:W2:Y:S02]  /*7e60*/  SYNCS.PHASECHK.TRANS64.TRYWAIT P0, [R0+URZ+0x68], R3 ;  /* 0x00006803000075a7 */ /* 0x0022a400080011ff */
[----:B--2---:R-:W-:Y:S05]  /*7e70*/  @!P0 NANOSLEEP.SYNCS 0x989680 ;  /* 0x009896800000895d */ /* 0x004fea0003900000 */
[----:B------:R-:W2:Y:S02]  /*7e80*/  @!P0 SYNCS.PHASECHK.TRANS64 P0, [R0+URZ+0x68], R3 ;  /* 0x00006803000085a7 */ /* 0x000ea400080010ff */
[----:B--2---:R-:W-:Y:S05]  /*7e90*/  @!P0 BRA `(.L_x_133) ;  /* 0xfffffffc00f08947 */ /* 0x004fea000383ffff */
[----:B------:R-:W-:Y:S05]  /*7ea0*/  BRA `(.L_x_27) ;  /* 0xffffff9c00b87947 */ /* 0x000fea000383ffff */
.L_x_35:
[----:B-1----:R-:W-:-:S07]  /*7eb0*/  MOV R0, UR17 ;  /* 0x0000001100007c02 */ /* 0x002fce0008000f00 */
.L_x_134:
[----:B-1----:R1:W2:Y:S02]  /*7ec0*/  SYNCS.PHASECHK.TRANS64.TRYWAIT P0, [R0+URZ+0x68], R3 ;  /* 0x00006803000075a7 */ /* 0x0022a400080011ff */
[----:B--2---:R-:W-:Y:S05]  /*7ed0*/  @!P0 NANOSLEEP.SYNCS 0x989680 ;  /* 0x009896800000895d */ /* 0x004fea0003900000 */
[----:B------:R-:W2:Y:S02]  /*7ee0*/  @!P0 SYNCS.PHASECHK.TRANS64 P0, [R0+URZ+0x68], R3 ;  /* 0x00006803000085a7 */ /* 0x000ea400080010ff */
[----:B--2---:R-:W-:Y:S05]  /*7ef0*/  @!P0 BRA `(.L_x_134) ;  /* 0xfffffffc00f08947 */ /* 0x004fea000383ffff */
[----:B------:R-:W-:Y:S05]  /*7f00*/  BRA `(.L_x_34) ;  /* 0xffffffa000847947 */ /* 0x000fea000383ffff */
.L_x_40:
[----:B-1----:R1:W2:Y:S02]  /*7f10*/  SYNCS.PHASECHK.TRANS64.TRYWAIT P0, [R3+URZ+0x110], R0 ;  /* 0x00011000030075a7 */ /* 0x0022a400080011ff */
[----:B--2---:R-:W-:Y:S05]  /*7f20*/  @!P0 NANOSLEEP.SYNCS 0x989680 ;  /* 0x009896800000895d */ /* 0x004fea0003900000 */
[----:B------:R-:W2:Y:S02]  /*7f30*/  @!P0 SYNCS.PHASECHK.TRANS64 P0, [R3+URZ+0x110], R0 ;  /* 0x00011000030085a7 */ /* 0x000ea400080010ff */
[----:B--2---:R-:W-:Y:S05]  /*7f40*/  @!P0 BRA `(.L_x_40) ;  /* 0xfffffffc00f08947 */ /* 0x004fea000383ffff */
[----:B------:R-:W-:Y:S05]  /*7f50*/  BRA `(.L_x_135) ;  /* 0xffffffa400387947 */ /* 0x000fea000383ffff */
.L_x_44:
[----:B------:R-:W-:-:S07]  /*7f60*/  MOV R0, UR4 ;  /* 0x0000000400007c02 */ /* 0x000fce0008000f00 */
.L_x_136:
[----:B-1----:R1:W2:Y:S02]  /*7f70*/  SYNCS.PHASECHK.TRANS64.TRYWAIT P0, [R0+URZ], R2 ;  /* 0x00000002000075a7 */ /* 0x0022a400080011ff */
[----:B--2---:R-:W-:Y:S05]  /*7f80*/  @!P0 NANOSLEEP.SYNCS 0x989680 ;  /* 0x009896800000895d */ /* 0x004fea0003900000 */
[----:B------:R-:W2:Y:S02]  /*7f90*/  @!P0 SYNCS.PHASECHK.TRANS64 P0, [R0+URZ], R2 ;  /* 0x00000002000085a7 */ /* 0x000ea400080010ff */
[----:B--2---:R-:W-:Y:S05]  /*7fa0*/  @!P0 BRA `(.L_x_136) ;  /* 0xfffffffc00f08947 */ /* 0x004fea000383ffff */
[----:B------:R-:W-:Y:S05]  /*7fb0*/  BRA `(.L_x_137) ;  /* 0xffffffa800e47947 */ /* 0x000fea000383ffff */
.L_x_45:
[----:B------:R-:W-:-:S07]  /*7fc0*/  MOV R0, UR5 ;  /* 0x0000000500007c02 */ /* 0x000fce0008000f00 */
.L_x_138:
[----:B-1----:R1:W2:Y:S02]  /*7fd0*/  SYNCS.PHASECHK.TRANS64.TRYWAIT P0, [R0+URZ], R3 ;  /* 0x00000003000075a7 */ /* 0x0022a400080011ff */
[----:B--2---:R-:W-:Y:S05]  /*7fe0*/  @!P0 NANOSLEEP.SYNCS 0x989680 ;  /* 0x009896800000895d */ /* 0x004fea0003900000 */
[----:B------:R-:W2:Y:S02]  /*7ff0*/  @!P0 SYNCS.PHASECHK.TRANS64 P0, [R0+URZ], R3 ;  /* 0x00000003000085a7 */ /* 0x000ea400080010ff */
[----:B--2---:R-:W-:Y:S05]  /*8000*/  @!P0 BRA `(.L_x_138) ;  /* 0xfffffffc00f08947 */ /* 0x004fea000383ffff */
[----:B------:R-:W-:Y:S05]  /*8010*/  BRA `(.L_x_139) ;  /* 0xffffffa800f07947 */ /* 0x000fea000383ffff */
.L_x_46:
[----:B------:R-:W-:-:S07]  /*8020*/  MOV R0, UR5 ;  /* 0x0000000500007c02 */ /* 0x000fce0008000f00 */
.L_x_140:
[----:B-1----:R1:W2:Y:S02]  /*8030*/  SYNCS.PHASECHK.TRANS64.TRYWAIT P0, [R0+URZ], R3 ;  /* 0x00000003000075a7 */ /* 0x0022a400080011ff */
[----:B--2---:R-:W-:Y:S05]  /*8040*/  @!P0 NANOSLEEP.SYNCS 0x989680 ;  /* 0x009896800000895d */ /* 0x004fea0003900000 */
[----:B------:R-:W2:Y:S02]  /*8050*/  @!P0 SYNCS.PHASECHK.TRANS64 P0, [R0+URZ], R3 ;  /* 0x00000003000085a7 */ /* 0x000ea400080010ff */
[----:B--2---:R-:W-:Y:S05]  /*8060*/  @!P0 BRA `(.L_x_140) ;  /* 0xfffffffc00f08947 */ /* 0x004fea000383ffff */
[----:B------:R-:W-:Y:S05]  /*8070*/  BRA `(.L_x_141) ;  /* 0xffffffa800fc7947 */ /* 0x000fea000383ffff */
.L_x_47:
[----:B------:R-:W-:-:S07]  /*8080*/  MOV R0, UR5 ;  /* 0x0000000500007c02 */ /* 0x000fce0008000f00 */
.L_x_142:
[----:B-1----:R1:W2:Y:S02]  /*8090*/  SYNCS.PHASECHK.TRANS64.TRYWAIT P0, [R0+URZ], R3 ;  /* 0x00000003000075a7 */ /* 0x0022a400080011ff */
[----:B--2---:R-:W-:Y:S05]  /*80a0*/  @!P0 NANOSLEEP.SYNCS 0x989680 ;  /* 0x009896800000895d */ /* 0x004fea0003900000 */
[----:B------:R-:W2:Y:S02]  /*80b0*/  @!P0 SYNCS.PHASECHK.TRANS64 P0, [R0+URZ], R3 ;  /* 0x00000003000085a7 */ /* 0x000ea400080010ff */
[----:B--2---:R-:W-:Y:S05]  /*80c0*/  @!P0 BRA `(.L_x_142) ;  /* 0xfffffffc00f08947 */ /* 0x004fea000383ffff */
[----:B------:R-:W-:Y:S05]  /*80d0*/  BRA `(.L_x_143) ;  /* 0xffffffac00087947 */ /* 0x000fea000383ffff */
.L_x_48:
[----:B------:R-:W-:-:S07]  /*80e0*/  MOV R0, UR5 ;  /* 0x0000000500007c02 */ /* 0x000fce0008000f00 */
.L_x_144:
[----:B-1----:R1:W2:Y:S02]  /*80f0*/  SYNCS.PHASECHK.TRANS64.TRYWAIT P0, [R0+URZ], R3 ;  /* 0x00000003000075a7 */ /* 0x0022a400080011ff */
[----:B--2---:R-:W-:Y:S05]  /*8100*/  @!P0 NANOSLEEP.SYNCS 0x989680 ;  /* 0x009896800000895d */ /* 0x004fea0003900000 */
[----:B------:R-:W2:Y:S02]  /*8110*/  @!P0 SYNCS.PHASECHK.TRANS64 P0, [R0+URZ], R3 ;  /* 0x00000003000085a7 */ /* 0x000ea400080010ff */
[----:B--2---:R-:W-:Y:S05]  /*8120*/  @!P0 BRA `(.L_x_144) ;  /* 0xfffffffc00f08947 */ /* 0x004fea000383ffff */
[----:B------:R-:W-:Y:S05]  /*8130*/  BRA `(.L_x_145) ;  /* 0xffffffac00147947 */ /* 0x000fea000383ffff */
.L_x_49:
[----:B------:R-:W-:-:S07]  /*8140*/  MOV R0, UR5 ;  /* 0x0000000500007c02 */ /* 0x000fce0008000f00 */
.L_x_146:
[----:B-1----:R1:W2:Y:S02]  /*8150*/  SYNCS.PHASECHK.TRANS64.TRYWAIT P0, [R0+URZ], R3 ;  /* 0x00000003000075a7 */ /* 0x0022a400080011ff */
[----:B--2---:R-:W-:Y:S05]  /*8160*/  @!P0 NANOSLEEP.SYNCS 0x989680 ;  /* 0x009896800000895d */ /* 0x004fea0003900000 */
[----:B------:R-:W2:Y:S02]  /*8170*/  @!P0 SYNCS.PHASECHK.TRANS64 P0, [R0+URZ], R3 ;  /* 0x00000003000085a7 */ /* 0x000ea400080010ff */
[----:B--2---:R-:W-:Y:S05]  /*8180*/  @!P0 BRA `(.L_x_146) ;  /* 0xfffffffc00f08947 */ /* 0x004fea000383ffff */
[----:B------:R-:W-:Y:S05]  /*8190*/  BRA `(.L_x_147) ;  /* 0xffffffac00207947 */ /* 0x000fea000383ffff */
.L_x_50:
[----:B------:R-:W-:-:S07]  /*81a0*/  MOV R0, UR5 ;  /* 0x0000000500007c02 */ /* 0x000fce0008000f00 */
.L_x_148:
[----:B-1----:R1:W2:Y:S02]  /*81b0*/  SYNCS.PHASECHK.TRANS64.TRYWAIT P0, [R0+URZ], R3 ;  /* 0x00000003000075a7 */ /* 0x0022a400080011ff */
[----:B--2---:R-:W-:Y:S05]  /*81c0*/  @!P0 NANOSLEEP.SYNCS 0x989680 ;  /* 0x009896800000895d */ /* 0x004fea0003900000 */
[----:B------:R-:W2:Y:S02]  /*81d0*/  @!P0 SYNCS.PHASECHK.TRANS64 P0, [R0+URZ], R3 ;  /* 0x00000003000085a7 */ /* 0x000ea400080010ff */
[----:B--2---:R-:W-:Y:S05]  /*81e0*/  @!P0 BRA `(.L_x_148) ;  /* 0xfffffffc00f08947 */ /* 0x004fea000383ffff */
[----:B------:R-:W-:Y:S05]  /*81f0*/  BRA `(.L_x_149) ;  /* 0xffffffac002c7947 */ /* 0x000fea000383ffff */
.L_x_51:
[----:B------:R-:W-:-:S07]  /*8200*/  MOV R0, UR5 ;  /* 0x0000000500007c02 */ /* 0x000fce0008000f00 */
.L_x_150:
[----:B-1----:R1:W2:Y:S02]  /*8210*/  SYNCS.PHASECHK.TRANS64.TRYWAIT P0, [R0+URZ], R3 ;  /* 0x00000003000075a7 */ /* 0x0022a400080011ff */
[----:B--2---:R-:W-:Y:S05]  /*8220*/  @!P0 NANOSLEEP.SYNCS 0x989680 ;  /* 0x009896800000895d */ /* 0x004fea0003900000 */
[----:B------:R-:W2:Y:S02]  /*8230*/  @!P0 SYNCS.PHASECHK.TRANS64 P0, [R0+URZ], R3 ;  /* 0x00000003000085a7 */ /* 0x000ea400080010ff */
[----:B--2---:R-:W-:Y:S05]  /*8240*/  @!P0 BRA `(.L_x_150) ;  /* 0xfffffffc00f08947 */ /* 0x004fea000383ffff */
[----:B------:R-:W-:Y:S05]  /*8250*/  BRA `(.L_x_151) ;  /* 0xffffffac00387947 */ /* 0x000fea000383ffff */
.L_x_52:
[----:B------:R-:W-:-:S07]  /*8260*/  MOV R0, UR5 ;  /* 0x0000000500007c02 */ /* 0x000fce0008000f00 */
.L_x_152:
[----:B-1----:R1:W2:Y:S02]  /*8270*/  SYNCS.PHASECHK.TRANS64.TRYWAIT P0, [R0+URZ], R3 ;  /* 0x00000003000075a7 */ /* 0x0022a400080011ff */
[----:B--2---:R-:W-:Y:S05]  /*8280*/  @!P0 NANOSLEEP.SYNCS 0x989680 ;  /* 0x009896800000895d */ /* 0x004fea0003900000 */
[----:B------:R-:W2:Y:S02]  /*8290*/  @!P0 SYNCS.PHASECHK.TRANS64 P0, [R0+URZ], R3 ;  /* 0x00000003000085a7 */ /* 0x000ea400080010ff */
[----:B--2---:R-:W-:Y:S05]  /*82a0*/  @!P0 BRA `(.L_x_152) ;  /* 0xfffffffc00f08947 */ /* 0x004fea000383ffff */
[----:B------:R-:W-:Y:S05]  /*82b0*/  BRA `(.L_x_153) ;  /* 0xffffffac00447947 */ /* 0x000fea000383ffff */
.L_x_53:
[----:B------:R-:W-:-:S07]  /*82c0*/  MOV R0, UR5 ;  /* 0x0000000500007c02 */ /* 0x000fce0008000f00 */
.L_x_154:
[----:B-1----:R1:W2:Y:S02]  /*82d0*/  SYNCS.PHASECHK.TRANS64.TRYWAIT P0, [R0+URZ], R3 ;  /* 0x00000003000075a7 */ /* 0x0022a400080011ff */
[----:B--2---:R-:W-:Y:S05]  /*82e0*/  @!P0 NANOSLEEP.SYNCS 0x989680 ;  /* 0x009896800000895d */ /* 0x004fea0003900000 */
[----:B------:R-:W2:Y:S02]  /*82f0*/  @!P0 SYNCS.PHASECHK.TRANS64 P0, [R0+URZ], R3 ;  /* 0x00000003000085a7 */ /* 0x000ea400080010ff */
[----:B--2---:R-:W-:Y:S05]  /*8300*/  @!P0 BRA `(.L_x_154) ;  /* 0xfffffffc00f08947 */ /* 0x004fea000383ffff */
[----:B------:R-:W-:Y:S05]  /*8310*/  BRA `(.L_x_155) ;  /* 0xffffffac00507947 */ /* 0x000fea000383ffff */
.L_x_54:
[----:B------:R-:W-:-:S07]  /*8320*/  MOV R0, UR5 ;  /* 0x0000000500007c02 */ /* 0x000fce0008000f00 */
.L_x_156:
[----:B-1----:R1:W2:Y:S02]  /*8330*/  SYNCS.PHASECHK.TRANS64.TRYWAIT P0, [R0+URZ], R3 ;  /* 0x00000003000075a7 */ /* 0x0022a400080011ff */
[----:B--2---:R-:W-:Y:S05]  /*8340*/  @!P0 NANOSLEEP.SYNCS 0x989680 ;  /* 0x009896800000895d */ /* 0x004fea0003900000 */
[----:B------:R-:W2:Y:S02]  /*8350*/  @!P0 SYNCS.PHASECHK.TRANS64 P0, [R0+URZ], R3 ;  /* 0x00000003000085a7 */ /* 0x000ea400080010ff */
[----:B--2---:R-:W-:Y:S05]  /*8360*/  @!P0 BRA `(.L_x_156) ;  /* 0xfffffffc00f08947 */ /* 0x004fea000383ffff */
[----:B------:R-:W-:Y:S05]  /*8370*/  BRA `(.L_x_157) ;  /* 0xffffffac005c7947 */ /* 0x000fea000383ffff */
.L_x_55:
[----:B------:R-:W-:-:S07]  /*8380*/  MOV R0, UR5 ;  /* 0x0000000500007c02 */ /* 0x000fce0008000f00 */
.L_x_158:
[----:B-1----:R1:W2:Y:S02]  /*8390*/  SYNCS.PHASECHK.TRANS64.TRYWAIT P0, [R0+URZ], R3 ;  /* 0x00000003000075a7 */ /* 0x0022a400080011ff */
[----:B--2---:R-:W-:Y:S05]  /*83a0*/  @!P0 NANOSLEEP.SYNCS 0x989680 ;  /* 0x009896800000895d */ /* 0x004fea0003900000 */
[----:B------:R-:W2:Y:S02]  /*83b0*/  @!P0 SYNCS.PHASECHK.TRANS64 P0, [R0+URZ], R3 ;  /* 0x00000003000085a7 */ /* 0x000ea400080010ff */
[----:B--2---:R-:W-:Y:S05]  /*83c0*/  @!P0 BRA `(.L_x_158) ;  /* 0xfffffffc00f08947 */ /* 0x004fea000383ffff */
[----:B------:R-:W-:Y:S05]  /*83d0*/  BRA `(.L_x_159) ;  /* 0xffffffac00687947 */ /* 0x000fea000383ffff */
.L_x_58:
[----:B--2---:R2:W3:Y:S02]  /*83e0*/  SYNCS.PHASECHK.TRANS64.TRYWAIT P0, [R2+URZ+0x170], R4 ;  /* 0x00017004020075a7 */ /* 0x0044e400080011ff */
[----:B---3--:R-:W-:Y:S05]  /*83f0*/  @!P0 NANOSLEEP.SYNCS 0x989680 ;  /* 0x009896800000895d */ /* 0x008fea0003900000 */
[----:B------:R-:W3:Y:S02]  /*8400*/  @!P0 SYNCS.PHASECHK.TRANS64 P0, [R2+URZ+0x170], R4 ;  /* 0x00017004020085a7 */ /* 0x000ee400080010ff */
[----:B---3--:R-:W-:Y:S05]  /*8410*/  @!P0 BRA `(.L_x_58) ;  /* 0xfffffffc00f08947 */ /* 0x008fea000383ffff */
[----:B------:R-:W-:Y:S05]  /*8420*/  BRA `(.L_x_160) ;  /* 0xffffffac00c47947 */ /* 0x000fea000383ffff */
.L_x_59:
[----:B------:R-:W-:-:S07]  /*8430*/  MOV R2, UR4 ;  /* 0x0000000400027c02 */ /* 0x000fce0008000f00 */
.L_x_161:
[----:B--2---:R2:W3:Y:S02]  /*8440*/  SYNCS.PHASECHK.TRANS64.TRYWAIT P0, [R2+URZ+0x120], R5 ;  /* 0x00012005020075a7 */ /* 0x0044e400080011ff */
[----:B---3--:R-:W-:Y:S05]  /*8450*/  @!P0 NANOSLEEP.SYNCS 0x989680 ;  /* 0x009896800000895d */ /* 0x008fea0003900000 */
[----:B------:R-:W3:Y:S02]  /*8460*/  @!P0 SYNCS.PHASECHK.TRANS64 P0, [R2+URZ+0x120], R5 ;  /* 0x00012005020085a7 */ /* 0x000ee400080010ff */
[----:B---3--:R-:W-:Y:S05]  /*8470*/  @!P0 BRA `(.L_x_161) ;  /* 0xfffffffc00f08947 */ /* 0x008fea000383ffff */
[----:B------:R-:W-:Y:S05]  /*8480*/  BRA `(.L_x_162) ;  /* 0xffffffac00d47947 */ /* 0x000fea000383ffff */
.L_x_60:
[----:B--2---:R2:W3:Y:S02]  /*8490*/  SYNCS.PHASECHK.TRANS64.TRYWAIT P1, [R2+URZ+0x110], R4 ;  /* 0x00011004020075a7 */ /* 0x0044e400080211ff */
[----:B---3--:R-:W-:Y:S05]  /*84a0*/  @!P1 NANOSLEEP.SYNCS 0x989680 ;  /* 0x009896800000995d */ /* 0x008fea0003900000 */
[----:B------:R-:W3:Y:S02]  /*84b0*/  @!P1 SYNCS.PHASECHK.TRANS64 P1, [R2+URZ+0x110], R4 ;  /* 0x00011004020095a7 */ /* 0x000ee400080210ff */
[----:B---3--:R-:W-:Y:S05]  /*84c0*/  @!P1 BRA `(.L_x_60) ;  /* 0xfffffffc00f09947 */ /* 0x008fea000383ffff */
[----:B------:R-:W-:Y:S05]  /*84d0*/  BRA `(.L_x_163) ;  /* 0xffffffb000047947 */ /* 0x000fea000383ffff */
.L_x_63:
[----:B------:R-:W-:-:S07]  /*84e0*/  MOV R0, UR4 ;  /* 0x0000000400007c02 */ /* 0x000fce0008000f00 */
.L_x_164:
[----:B--2---:R2:W3:Y:S02]  /*84f0*/  SYNCS.PHASECHK.TRANS64.TRYWAIT P0, [R0+URZ+0x120], R2 ;  /* 0x00012002000075a7 */ /* 0x0044e400080011ff */
[----:B---3--:R-:W-:Y:S05]  /*8500*/  @!P0 NANOSLEEP.SYNCS 0x989680 ;  /* 0x009896800000895d */ /* 0x008fea0003900000 */
[----:B------:R-:W3:Y:S02]  /*8510*/  @!P0 SYNCS.PHASECHK.TRANS64 P0, [R0+URZ+0x120], R2 ;  /* 0x00012002000085a7 */ /* 0x000ee400080010ff */
[----:B---3--:R-:W-:Y:S05]  /*8520*/  @!P0 BRA `(.L_x_164) ;  /* 0xfffffffc00f08947 */ /* 0x008fea000383ffff */
[----:B------:R-:W-:Y:S05]  /*8530*/  BRA `(.L_x_62) ;  /* 0xffffffb000587947 */ /* 0x000fea000383ffff */
.L_x_70:
[----:B-1----:R1:W2:Y:S02]  /*8540*/  SYNCS.PHASECHK.TRANS64.TRYWAIT P1, [R0+URZ+0x110], R2 ;  /* 0x00011002000075a7 */ /* 0x0022a400080211ff */
[----:B--2---:R-:W-:Y:S05]  /*8550*/  @!P1 NANOSLEEP.SYNCS 0x989680 ;  /* 0x009896800000995d */ /* 0x004fea0003900000 */
[----:B------:R-:W2:Y:S02]  /*8560*/  @!P1 SYNCS.PHASECHK.TRANS64 P1, [R0+URZ+0x110], R2 ;  /* 0x00011002000095a7 */ /* 0x000ea400080210ff */
[----:B--2---:R-:W-:Y:S05]  /*8570*/  @!P1 BRA `(.L_x_70) ;  /* 0xfffffffc00f09947 */ /* 0x004fea000383ffff */
[----:B------:R-:W-:Y:S05]  /*8580*/  BRA `(.L_x_165) ;  /* 0xffffffb400cc7947 */ /* 0x000fea000383ffff */
.L_x_71:
[----:B------:R-:W-:-:S07]  /*8590*/  MOV R2, UR31 ;  /* 0x0000001f00027c02 */ /* 0x000fce0008000f00 */
.L_x_166:
[----:B-1----:R1:W2:Y:S02]  /*85a0*/  SYNCS.PHASECHK.TRANS64.TRYWAIT P0, [R2+URZ+0x150], R0 ;  /* 0x00015000020075a7 */ /* 0x0022a400080011ff */
[----:B--2---:R-:W-:Y:S05]  /*85b0*/  @!P0 NANOSLEEP.SYNCS 0x989680 ;  /* 0x009896800000895d */ /* 0x004fea0003900000 */
[----:B------:R-:W2:Y:S02]  /*85c0*/  @!P0 SYNCS.PHASECHK.TRANS64 P0, [R2+URZ+0x150], R0 ;  /* 0x00015000020085a7 */ /* 0x000ea400080010ff */
[----:B--2---:R-:W-:Y:S05]  /*85d0*/  @!P0 BRA `(.L_x_166) ;  /* 0xfffffffc00f08947 */ /* 0x004fea000383ffff */
[----:B------:R-:W-:Y:S05]  /*85e0*/  BRA `(.L_x_167) ;  /* 0xffffffb8001c7947 */ /* 0x000fea000383ffff */
.L_x_74:
[----:B------:R-:W-:Y:S07]  /*85f0*/  MOV R0, UR5 ;  /* 0x0000000500007c02 */ /* 0x000fee0008000f00 */
.L_x_168:
[----:B-1----:R1:W2:Y:S02]  /*8600*/  SYNCS.PHASECHK.TRANS64.TRYWAIT P0, [R0+URZ], R2 ;  /* 0x00000002000075a7 */ /* 0x0022a400080011ff */
[----:B--2---:R-:W-:Y:S05]  /*8610*/  @!P0 NANOSLEEP.SYNCS 0x989680 ;  /* 0x009896800000895d */ /* 0x004fea0003900000 */
[----:B------:R-:W2:Y:S02]  /*8620*/  @!P0 SYNCS.PHASECHK.TRANS64 P0, [R0+URZ], R2 ;  /* 0x00000002000085a7 */ /* 0x000ea400080010ff */
[----:B--2---:R-:W-:Y:S05]  /*8630*/  @!P0 BRA `(.L_x_168) ;  /* 0xfffffffc00f08947 */ /* 0x004fea000383ffff */
[----:B------:R-:W-:Y:S05]  /*8640*/  BRA `(.L_x_73) ;  /* 0xffffffb800387947 */ /* 0x000fea000383ffff */
.L_x_77:
[----:B------:R-:W-:-:S07]  /*8650*/  MOV R0, UR4 ;  /* 0x0000000400007c02 */ /* 0x000fce0008000f00 */
.L_x_169:
[----:B--2---:R2:W4:Y:S02]  /*8660*/  SYNCS.PHASECHK.TRANS64.TRYWAIT P0, [R0+URZ], R2 ;  /* 0x00000002000075a7 */ /* 0x00452400080011ff */
[----:B----4-:R-:W-:Y:S05]  /*8670*/  @!P0 NANOSLEEP.SYNCS 0x989680 ;  /* 0x009896800000895d */ /* 0x010fea0003900000 */
[----:B------:R-:W4:Y:S02]  /*8680*/  @!P0 SYNCS.PHASECHK.TRANS64 P0, [R0+URZ], R2 ;  /* 0x00000002000085a7 */ /* 0x000f2400080010ff */
[----:B----4-:R-:W-:Y:S05]  /*8690*/  @!P0 BRA `(.L_x_169) ;  /* 0xfffffffc00f08947 */ /* 0x010fea000383ffff */
[----:B------:R-:W-:Y:S05]  /*86a0*/  BRA `(.L_x_170) ;  /* 0xffffffbc00147947 */ /* 0x000fea000383ffff */
.L_x_78:
[----:B------:R-:W-:-:S07]  /*86b0*/  MOV R0, UR5 ;  /* 0x0000000500007c02 */ /* 0x000fce0008000f00 */
.L_x_171:
[----:B-1----:R1:W2:Y:S02]  /*86c0*/  SYNCS.PHASECHK.TRANS64.TRYWAIT P0, [R0+URZ], R3 ;  /* 0x00000003000075a7 */ /* 0x0022a400080011ff */
[----:B--2---:R-:W-:Y:S05]  /*86d0*/  @!P0 NANOSLEEP.SYNCS 0x989680 ;  /* 0x009896800000895d */ /* 0x004fea0003900000 */
[----:B------:R-:W2:Y:S02]  /*86e0*/  @!P0 SYNCS.PHASECHK.TRANS64 P0, [R0+URZ], R3 ;  /* 0x00000003000085a7 */ /* 0x000ea400080010ff */
[----:B--2---:R-:W-:Y:S05]  /*86f0*/  @!P0 BRA `(.L_x_171) ;  /* 0xfffffffc00f08947 */ /* 0x004fea000383ffff */
[----:B------:R-:W-:Y:S05]  /*8700*/  BRA `(.L_x_172) ;  /* 0xffffffbc00207947 */ /* 0x000fea000383ffff */
.L_x_79:
[----:B------:R-:W-:-:S07]  /*8710*/  MOV R0, UR5 ;  /* 0x0000000500007c02 */ /* 0x000fce0008000f00 */
.L_x_173:
[----:B-1----:R1:W2:Y:S02]  /*8720*/  SYNCS.PHASECHK.TRANS64.TRYWAIT P0, [R0+URZ], R3 ;  /* 0x00000003000075a7 */ /* 0x0022a400080011ff */
[----:B--2---:R-:W-:Y:S05]  /*8730*/  @!P0 NANOSLEEP.SYNCS 0x989680 ;  /* 0x009896800000895d */ /* 0x004fea0003900000 */
[----:B------:R-:W2:Y:S02]  /*8740*/  @!P0 SYNCS.PHASECHK.TRANS64 P0, [R0+URZ], R3 ;  /* 0x00000003000085a7 */ /* 0x000ea400080010ff */
[----:B--2---:R-:W-:Y:S05]  /*8750*/  @!P0 BRA `(.L_x_173) ;  /* 0xfffffffc00f08947 */ /* 0x004fea000383ffff */
[----:B------:R-:W-:Y:S05]  /*8760*/  BRA `(.L_x_174) ;  /* 0xffffffbc002c7947 */ /* 0x000fea000383ffff */
.L_x_80:
[----:B-1----:R-:W-:-:S07]  /*8770*/  MOV R0, UR4 ;  /* 0x0000000400007c02 */ /* 0x002fce0008000f00 */
.L_x_175:
[----:B-1----:R1:W2:Y:S02]  /*8780*/  SYNCS.PHASECHK.TRANS64.TRYWAIT P0, [R0+URZ], R2 ;  /* 0x00000002000075a7 */ /* 0x0022a400080011ff */
[----:B--2---:R-:W-:Y:S05]  /*8790*/  @!P0 NANOSLEEP.SYNCS 0x989680 ;  /* 0x009896800000895d */ /* 0x004fea0003900000 */
[----:B------:R-:W2:Y:S02]  /*87a0*/  @!P0 SYNCS.PHASECHK.TRANS64 P0, [R0+URZ], R2 ;  /* 0x00000002000085a7 */ /* 0x000ea400080010ff */
[----:B--2---:R-:W-:Y:S05]  /*87b0*/  @!P0 BRA `(.L_x_175) ;  /* 0xfffffffc00f08947 */ /* 0x004fea000383ffff */
[----:B------:R-:W-:Y:S05]  /*87c0*/  BRA `(.L_x_176) ;  /* 0xffffffbc00387947 */ /* 0x000fea000383ffff */
.L_x_85:
[----:B---3--:R3:W4:Y:S02]  /*87d0*/  SYNCS.PHASECHK.TRANS64.TRYWAIT P0, [R12+URZ+0x110], R0 ;  /* 0x000110000c0075a7 */ /* 0x00872400080011ff */
[----:B----4-:R-:W-:Y:S05]  /*87e0*/  @!P0 NANOSLEEP.SYNCS 0x989680 ;  /* 0x009896800000895d */ /* 0x010fea0003900000 */
[----:B------:R-:W4:Y:S02]  /*87f0*/  @!P0 SYNCS.PHASECHK.TRANS64 P0, [R12+URZ+0x110], R0 ;  /* 0x000110000c0085a7 */ /* 0x000f2400080010ff */
[----:B----4-:R-:W-:Y:S05]  /*8800*/  @!P0 BRA `(.L_x_85) ;  /* 0xfffffffc00f08947 */ /* 0x010fea000383ffff */
[----:B------:R-:W-:Y:S05]  /*8810*/  BRA `(.L_x_177) ;  /* 0xffffffc000487947 */ /* 0x000fea000383ffff */
.L_x_88:
[----:B-1----:R-:W-:Y:S07]  /*8820*/  MOV R0, UR24 ;  /* 0x0000001800007c02 */ /* 0x002fee0008000f00 */
.L_x_178:
[----:B-1----:R1:W3:Y:S02]  /*8830*/  SYNCS.PHASECHK.TRANS64.TRYWAIT P2, [R0+URZ+0x108], R6 ;  /* 0x00010806000075a7 */ /* 0x0022e400080411ff */
[----:B---3--:R-:W-:Y:S05]  /*8840*/  @!P2 NANOSLEEP.SYNCS 0x989680 ;  /* 0x009896800000a95d */ /* 0x008fea0003900000 */
[----:B------:R-:W3:Y:S02]  /*8850*/  @!P2 SYNCS.PHASECHK.TRANS64 P2, [R0+URZ+0x108], R6 ;  /* 0x000108060000a5a7 */ /* 0x000ee400080410ff */
[----:B---3--:R-:W-:Y:S05]  /*8860*/  @!P2 BRA `(.L_x_178) ;  /* 0xfffffffc00f0a947 */ /* 0x008fea000383ffff */
[----:B------:R-:W-:Y:S05]  /*8870*/  BRA `(.L_x_87) ;  /* 0xffffffc400ac7947 */ /* 0x000fea000383ffff */
.L_x_91:
[----:B------:R-:W-:Y:S07]  /*8880*/  MOV R0, UR4 ;  /* 0x0000000400007c02 */ /* 0x000fee0008000f00 */
.L_x_179:
[----:B-1----:R1:W3:Y:S02]  /*8890*/  SYNCS.PHASECHK.TRANS64.TRYWAIT P0, [R0+URZ+0xe8], R9 ;  /* 0x0000e809000075a7 */ /* 0x0022e400080011ff */
[----:B---3--:R-:W-:Y:S05]  /*88a0*/  @!P0 NANOSLEEP.SYNCS 0x989680 ;  /* 0x009896800000895d */ /* 0x008fea0003900000 */
[----:B------:R-:W3:Y:S02]  /*88b0*/  @!P0 SYNCS.PHASECHK.TRANS64 P0, [R0+URZ+0xe8], R9 ;  /* 0x0000e809000085a7 */ /* 0x000ee400080010ff */
[----:B---3--:R-:W-:Y:S05]  /*88c0*/  @!P0 BRA `(.L_x_179) ;  /* 0xfffffffc00f08947 */ /* 0x008fea000383ffff */
[----:B------:R-:W-:Y:S05]  /*88d0*/  BRA `(.L_x_180) ;  /* 0xffffffc8000c7947 */ /* 0x000fea000383ffff */
.L_x_92:
[----:B------:R-:W-:Y:S07]  /*88e0*/  MOV R6, UR5 ;  /* 0x0000000500067c02 */ /* 0x000fee0008000f00 */
.L_x_181:
[----:B-1----:R1:W3:Y:S02]  /*88f0*/  SYNCS.PHASECHK.TRANS64.TRYWAIT P0, [R6+URZ+0xe8], R0 ;  /* 0x0000e800060075a7 */ /* 0x0022e400080011ff */
[----:B---3--:R-:W-:Y:S05]  /*8900*/  @!P0 NANOSLEEP.SYNCS 0x989680 ;  /* 0x009896800000895d */ /* 0x008fea0003900000 */
[----:B------:R-:W3:Y:S02]  /*8910*/  @!P0 SYNCS.PHASECHK.TRANS64 P0, [R6+URZ+0xe8], R0 ;  /* 0x0000e800060085a7 */ /* 0x000ee400080010ff */
[----:B---3--:R-:W-:Y:S05]  /*8920*/  @!P0 BRA `(.L_x_181) ;  /* 0xfffffffc00f08947 */ /* 0x008fea000383ffff */
[----:B------:R-:W-:Y:S05]  /*8930*/  BRA `(.L_x_182) ;  /* 0xffffffc800687947 */ /* 0x000fea000383ffff */
.L_x_94:
[----:B------:R-:W-:-:S07]  /*8940*/  MOV R0, UR4 ;  /* 0x0000000400007c02 */ /* 0x000fce0008000f00 */
.L_x_183:
[----:B-1----:R1:W4:Y:S02]  /*8950*/  SYNCS.PHASECHK.TRANS64.TRYWAIT P0, [R0+URZ], R2 ;  /* 0x00000002000075a7 */ /* 0x00232400080011ff */
[----:B----4-:R-:W-:Y:S05]  /*8960*/  @!P0 NANOSLEEP.SYNCS 0x989680 ;  /* 0x009896800000895d */ /* 0x010fea0003900000 */
[----:B------:R-:W4:Y:S02]  /*8970*/  @!P0 SYNCS.PHASECHK.TRANS64 P0, [R0+URZ], R2 ;  /* 0x00000002000085a7 */ /* 0x000f2400080010ff */
[----:B----4-:R-:W-:Y:S05]  /*8980*/  @!P0 BRA `(.L_x_183) ;  /* 0xfffffffc00f08947 */ /* 0x010fea000383ffff */
[----:B------:R-:W-:Y:S05]  /*8990*/  BRA `(.L_x_184) ;  /* 0xffffffc800f87947 */ /* 0x000fea000383ffff */
.L_x_95:
[----:B------:R-:W-:-:S07]  /*89a0*/  MOV R0, UR5 ;  /* 0x0000000500007c02 */ /* 0x000fce0008000f00 */
.L_x_185:
[----:B-1----:R1:W4:Y:S02]  /*89b0*/  SYNCS.PHASECHK.TRANS64.TRYWAIT P0, [R0+URZ], R2 ;  /* 0x00000002000075a7 */ /* 0x00232400080011ff */
[----:B----4-:R-:W-:Y:S05]  /*89c0*/  @!P0 NANOSLEEP.SYNCS 0x989680 ;  /* 0x009896800000895d */ /* 0x010fea0003900000 */
[----:B------:R-:W4:Y:S02]  /*89d0*/  @!P0 SYNCS.PHASECHK.TRANS64 P0, [R0+URZ], R2 ;  /* 0x00000002000085a7 */ /* 0x000f2400080010ff */
[----:B----4-:R-:W-:Y:S05]  /*89e0*/  @!P0 BRA `(.L_x_185) ;  /* 0xfffffffc00f08947 */ /* 0x010fea000383ffff */
[----:B------:R-:W-:Y:S05]  /*89f0*/  BRA `(.L_x_186) ;  /* 0xffffffcc00047947 */ /* 0x000fea000383ffff */
.L_x_97:
[----:B-1----:R1:W2:Y:S02]  /*8a00*/  SYNCS.PHASECHK.TRANS64.TRYWAIT P0, [R0+URZ+0x110], R2 ;  /* 0x00011002000075a7 */ /* 0x0022a400080011ff */
[----:B--2---:R-:W-:Y:S05]  /*8a10*/  @!P0 NANOSLEEP.SYNCS 0x989680 ;  /* 0x009896800000895d */ /* 0x004fea0003900000 */
[----:B------:R-:W2:Y:S02]  /*8a20*/  @!P0 SYNCS.PHASECHK.TRANS64 P0, [R0+URZ+0x110], R2 ;  /* 0x00011002000085a7 */ /* 0x000ea400080010ff */
[----:B--2---:R-:W-:Y:S05]  /*8a30*/  @!P0 BRA `(.L_x_97) ;  /* 0xfffffffc00f08947 */ /* 0x004fea000383ffff */
[----:B------:R-:W-:Y:S05]  /*8a40*/  BRA `(.L_x_187) ;  /* 0xffffffcc00f07947 */ /* 0x000fea000383ffff */
.L_x_107:
[----:B-1----:R1:W3:Y:S02]  /*8a50*/  SYNCS.PHASECHK.TRANS64.TRYWAIT P1, [R2+URZ+0xd0], R4 ;  /* 0x0000d004020075a7 */ /* 0x0022e400080211ff */
[----:B---3--:R-:W-:Y:S05]  /*8a60*/  @!P1 NANOSLEEP.SYNCS 0x989680 ;  /* 0x009896800000995d */ /* 0x008fea0003900000 */
[----:B------:R-:W3:Y:S02]  /*8a70*/  @!P1 SYNCS.PHASECHK.TRANS64 P1, [R2+URZ+0xd0], R4 ;  /* 0x0000d004020095a7 */ /* 0x000ee400080210ff */
[----:B---3--:R-:W-:Y:S05]  /*8a80*/  @!P1 BRA `(.L_x_107) ;  /* 0xfffffffc00f09947 */ /* 0x008fea000383ffff */
[----:B------:R-:W-:Y:S05]  /*8a90*/  BRA `(.L_x_106) ;  /* 0xffffffdc00607947 */ /* 0x000fea000383ffff */
.L_x_109:
[----:B-1----:R1:W2:Y:S02]  /*8aa0*/  SYNCS.PHASECHK.TRANS64.TRYWAIT P0, [R27+URZ+0x130], R3 ;  /* 0x000130031b0075a7 */ /* 0x0022a400080011ff */
[----:B--2---:R-:W-:Y:S05]  /*8ab0*/  @!P0 NANOSLEEP.SYNCS 0x989680 ;  /* 0x009896800000895d */ /* 0x004fea0003900000 */
[----:B------:R-:W2:Y:S02]  /*8ac0*/  @!P0 SYNCS.PHASECHK.TRANS64 P0, [R27+URZ+0x130], R3 ;  /* 0x000130031b0085a7 */ /* 0x000ea400080010ff */
[----:B--2---:R-:W-:Y:S05]  /*8ad0*/  @!P0 BRA `(.L_x_109) ;  /* 0xfffffffc00f08947 */ /* 0x004fea000383ffff */
[----:B------:R-:W-:Y:S05]  /*8ae0*/  BRA `(.L_x_108) ;  /* 0xffffffdc00b07947 */ /* 0x000fea000383ffff */
.L_x_120:
[----:B-1----:R1:W2:Y:S02]  /*8af0*/  SYNCS.PHASECHK.TRANS64.TRYWAIT P0, [R2+URZ+0xd0], R63 ;  /* 0x0000d03f020075a7 */ /* 0x0022a400080011ff */
[----:B--2---:R-:W-:Y:S05]  /*8b00*/  @!P0 NANOSLEEP.SYNCS 0x989680 ;  /* 0x009896800000895d */ /* 0x004fea0003900000 */
[----:B------:R-:W2:Y:S02]  /*8b10*/  @!P0 SYNCS.PHASECHK.TRANS64 P0, [R2+URZ+0xd0], R63 ;  /* 0x0000d03f020085a7 */ /* 0x000ea400080010ff */
[----:B--2---:R-:W-:Y:S05]  /*8b20*/  @!P0 BRA `(.L_x_120) ;  /* 0xfffffffc00f08947 */ /* 0x004fea000383ffff */
[----:B------:R-:W-:Y:S05]  /*8b30*/  BRA `(.L_x_119) ;  /* 0xffffffe400c47947 */ /* 0x000fea000383ffff */
        .weak           $__internal_0_$__cuda_sm10x_tcgen05_guardrail_trap_col_being_dealloced_not_returned_by_alloc
        .type           $__internal_0_$__cuda_sm10x_tcgen05_guardrail_trap_col_being_dealloced_not_returned_by_alloc,@function
        .size           $__internal_0_$__cuda_sm10x_tcgen05_guardrail_trap_col_being_dealloced_not_returned_by_alloc,($__internal_1_$__cuda_sm10x_tcgen05_guardrail_trap_phase_invalid_during_alloc - $__internal_0_$__cuda_sm10x_tcgen05_guardrail_trap_col_being_dealloced_not_returned_by_alloc)
$__internal_0_$__cuda_sm10x_tcgen05_guardrail_trap_col_being_dealloced_not_returned_by_alloc:
[----:B------:R-:W-:Y:S05]  /*8b40*/  BPT.TRAP 0x1 ;  /* 0x000000040000795c */ /* 0x000fea0000300000 */
[----:B------:R-:W-:-:S04]  /*8b50*/  HFMA2 R3, -RZ, RZ, 0, 0 ;  /* 0x00000000ff037431 */ /* 0x000fc800000001ff */
[----:B------:R-:W-:Y:S05]  /*8b60*/  RET.REL.NODEC R2 `(_ZN7cutlass13device_kernelINS_4gemm6kernel13GemmUniversalIN4cute5tupleIJiiiiEEENS1_10collective13CollectiveMmaINS1_35MainloopSm100TmaUmmaWarpSpecializedILi13ELi2ELi4ENS5_IJNS4_1CILi4EEENSA_ILi2EEENSA_ILi1EEEEEEEENS5_IJNSA_ILi64EEESG_SG_EEENS_10bfloat16_tENS5_IJlSD_lEEESI_SJ_NS4_8TiledMMAINS4_8MMA_AtomIJNS4_20SM100_MMA_F16BF16_SSISI_SI_fLi64ELi64ELNS4_4UMMA5MajorE0ELSO_0ELNSN_7ScaleInE0ELSP_0EEEEEENS4_6LayoutINS5_IJSD_SD_SD_EEENS5_IJNSA_ILi0EEESU_SU_EEEEENS5_IJNS4_10UnderscoreESX_SX_EEEEENS4_23SM90_TMA_LOAD_MULTICASTENS4_14ComposedLayoutINS4_7SwizzleILi3ELi4ELi3EEENS4_18smem_ptr_flag_bitsILi16EEENSS_INS5_IJNSA_ILi8EEESG_EEENS5_IJSG_SD_EEEEEEEvNS4_8identityES10_S1A_vS1B_EENS_8epilogue10collective18CollectiveEpilogueINS1D_23Sm100TmaWarpSpecializedILi3ELi2ELi16ELb1ELb0EEEJSH_NS5_IJNSS_ISG_SD_EENSS_INSA_ILi32EEESD_EEEEESI_SJ_SI_SJ_NS1D_6fusion15FusionCallbacksIS1H_NS1M_17LinearCombinationISI_fSI_fLNS_15FloatRoundStyleE2EEESH_S1L_JEEENS4_5SM1004TMEM4LOAD26SM100_TMEM_LOAD_16dp256b4xENS4_13SM90_TMA_LOADENS11_INS12_ILi2ELi4ELi3EEES15_NSS_INS5_IJS16_S1J_EEENS5_IJS1J_SD_EEEEEEENS4_17SM75_U32x4_LDSM_NENS4_14SM90_TMA_STOREES21_NS4_17SM90_U32x4_STSM_NENS4_39AutoVectorizingCopyWithAssumedAlignmentILi128EEEEEEvvEEEEvNT_6ParamsE) ;  /* 0xffffff7402247950 */ /* 0x000fea0003c3ffff */
        .weak           $__internal_1_$__cuda_sm10x_tcgen05_guardrail_trap_phase_invalid_during_alloc
        .type           $__internal_1_$__cuda_sm10x_tcgen05_guardrail_trap_phase_invalid_during_alloc,@function
        .size           $__internal_1_$__cuda_sm10x_tcgen05_guardrail_trap_phase_invalid_during_alloc,($__internal_2_$__cuda_sm10x_tcgen05_guardrail_trap_unallocated_columns_being_dealloced - $__internal_1_$__cuda_sm10x_tcgen05_guardrail_trap_phase_invalid_during_alloc)
$__internal_1_$__cuda_sm10x_tcgen05_guardrail_trap_phase_invalid_during_alloc:
[----:B------:R-:W-:Y:S05]  /*8b70*/  BPT.TRAP 0x1 ;  /* 0x000000040000795c */ /* 0x000fea0000300000 */
[----:B------:R-:W-:-:S04]  /*8b80*/  MOV R5, 0x0 ;  /* 0x0000000000057802 */ /* 0x000fc80000000f00 */
[----:B------:R-:W-:Y:S05]  /*8b90*/  RET.REL.NODEC R4 `(_ZN7cutlass13device_kernelINS_4gemm6kernel13GemmUniversalIN4cute5tupleIJiiiiEEENS1_10collective13CollectiveMmaINS1_35MainloopSm100TmaUmmaWarpSpecializedILi13ELi2ELi4ENS5_IJNS4_1CILi4EEENSA_ILi2EEENSA_ILi1EEEEEEEENS5_IJNSA_ILi64EEESG_SG_EEENS_10bfloat16_tENS5_IJlSD_lEEESI_SJ_NS4_8TiledMMAINS4_8MMA_AtomIJNS4_20SM100_MMA_F16BF16_SSISI_SI_fLi64ELi64ELNS4_4UMMA5MajorE0ELSO_0ELNSN_7ScaleInE0ELSP_0EEEEEENS4_6LayoutINS5_IJSD_SD_SD_EEENS5_IJNSA_ILi0EEESU_SU_EEEEENS5_IJNS4_10UnderscoreESX_SX_EEEEENS4_23SM90_TMA_LOAD_MULTICASTENS4_14ComposedLayoutINS4_7SwizzleILi3ELi4ELi3EEENS4_18smem_ptr_flag_bitsILi16EEENSS_INS5_IJNSA_ILi8EEESG_EEENS5_IJSG_SD_EEEEEEEvNS4_8identityES10_S1A_vS1B_EENS_8epilogue10collective18CollectiveEpilogueINS1D_23Sm100TmaWarpSpecializedILi3ELi2ELi16ELb1ELb0EEEJSH_NS5_IJNSS_ISG_SD_EENSS_INSA_ILi32EEESD_EEEEESI_SJ_SI_SJ_NS1D_6fusion15FusionCallbacksIS1H_NS1M_17LinearCombinationISI_fSI_fLNS_15FloatRoundStyleE2EEESH_S1L_JEEENS4_5SM1004TMEM4LOAD26SM100_TMEM_LOAD_16dp256b4xENS4_13SM90_TMA_LOADENS11_INS12_ILi2ELi4ELi3EEES15_NSS_INS5_IJS16_S1J_EEENS5_IJS1J_SD_EEEEEEENS4_17SM75_U32x4_LDSM_NENS4_14SM90_TMA_STOREES21_NS4_17SM90_U32x4_STSM_NENS4_39AutoVectorizingCopyWithAssumedAlignmentILi128EEEEEEvvEEEEvNT_6ParamsE) ;  /* 0xffffff7404187950 */ /* 0x000fea0003c3ffff */
        .weak           $__internal_2_$__cuda_sm10x_tcgen05_guardrail_trap_unallocated_columns_being_dealloced
        .type           $__internal_2_$__cuda_sm10x_tcgen05_guardrail_trap_unallocated_columns_being_dealloced,@function
        .size           $__internal_2_$__cuda_sm10x_tcgen05_guardrail_trap_unallocated_columns_being_dealloced,(.L_x_189 - $__internal_2_$__cuda_sm10x_tcgen05_guardrail_trap_unallocated_columns_being_dealloced)
$__internal_2_$__cuda_sm10x_tcgen05_guardrail_trap_unallocated_columns_being_dealloced:
[----:B------:R-:W-:Y:S05]  /*8ba0*/  BPT.TRAP 0x1 ;  /* 0x000000040000795c */ /* 0x000fea0000300000 */
[----:B------:R-:W-:-:S04]  /*8bb0*/  HFMA2 R3, -RZ, RZ, 0, 0 ;  /* 0x00000000ff037431 */ /* 0x000fc800000001ff */
[----:B------:R-:W-:Y:S05]  /*8bc0*/  RET.REL.NODEC R2 `(_ZN7cutlass13device_kernelINS_4gemm6kernel13GemmUniversalIN4cute5tupleIJiiiiEEENS1_10collective13CollectiveMmaINS1_35MainloopSm100TmaUmmaWarpSpecializedILi13ELi2ELi4ENS5_IJNS4_1CILi4EEENSA_ILi2EEENSA_ILi1EEEEEEEENS5_IJNSA_ILi64EEESG_SG_EEENS_10bfloat16_tENS5_IJlSD_lEEESI_SJ_NS4_8TiledMMAINS4_8MMA_AtomIJNS4_20SM100_MMA_F16BF16_SSISI_SI_fLi64ELi64ELNS4_4UMMA5MajorE0ELSO_0ELNSN_7ScaleInE0ELSP_0EEEEEENS4_6LayoutINS5_IJSD_SD_SD_EEENS5_IJNSA_ILi0EEESU_SU_EEEEENS5_IJNS4_10UnderscoreESX_SX_EEEEENS4_23SM90_TMA_LOAD_MULTICASTENS4_14ComposedLayoutINS4_7SwizzleILi3ELi4ELi3EEENS4_18smem_ptr_flag_bitsILi16EEENSS_INS5_IJNSA_ILi8EEESG_EEENS5_IJSG_SD_EEEEEEEvNS4_8identityES10_S1A_vS1B_EENS_8epilogue10collective18CollectiveEpilogueINS1D_23Sm100TmaWarpSpecializedILi3ELi2ELi16ELb1ELb0EEEJSH_NS5_IJNSS_ISG_SD_EENSS_INSA_ILi32EEESD_EEEEESI_SJ_SI_SJ_NS1D_6fusion15FusionCallbacksIS1H_NS1M_17LinearCombinationISI_fSI_fLNS_15FloatRoundStyleE2EEESH_S1L_JEEENS4_5SM1004TMEM4LOAD26SM100_TMEM_LOAD_16dp256b4xENS4_13SM90_TMA_LOADENS11_INS12_ILi2ELi4ELi3EEES15_NSS_INS5_IJS16_S1J_EEENS5_IJS1J_SD_EEEEEEENS4_17SM75_U32x4_LDSM_NENS4_14SM90_TMA_STOREES21_NS4_17SM90_U32x4_STSM_NENS4_39AutoVectorizingCopyWithAssumedAlignmentILi128EEEEEEvvEEEEvNT_6ParamsE) ;  /* 0xffffff74020c7950 */ /* 0x000fea0003c3ffff */
.L_x_188:
[----:B------:R-:W-:-:S00]  /*8bd0*/  BRA `(.L_x_188) ;  /* 0xfffffffc00fc7947 */ /* 0x000fc0000383ffff */
[----:B------:R-:W-:-:S00]  /*8be0*/  NOP ;  /* 0x0000000000007918 */ /* 0x000fc00000000000 */
        /* <DEDUP_REMOVED lines=9> */
.L_x_189:


//--------------------- .nv.global.init           --------------------------
	.section	.nv.global.init,"aw",@progbits
.nv.global.init:
	.type		$str$27,@object
	.size		$str$27,($str$28 - $str$27)
$str$27:
        /*0000*/ 	.byte	0x28, 0x61, 0x64, 0x64, 0x72, 0x65, 0x73, 0x73, 0x20, 0x26, 0x20, 0x6d, 0x61, 0x73, 0x6b, 0x29
        /*0010*/ 	.byte	0x20, 0x3d, 0x3d, 0x20, 0x30, 0x00
	.type		$str$28,@object
	.size		$str$28,($str$26 - $str$28)
$str$28:
        /*0016*/ 	.byte	0x2f, 0x74, 0x6d, 0x70, 0x2f, 0x63, 0x75, 0x74, 0x6c, 0x61, 0x73, 0x73, 0x5f, 0x73, 0x77, 0x65
        /*0026*/ 	.byte	0x65, 0x70, 0x5f, 0x73, 0x72, 0x63, 0x2f, 0x69, 0x6e, 0x63, 0x6c, 0x75, 0x64, 0x65, 0x2f, 0x63
        /*0036*/ 	.byte	0x75, 0x74, 0x65, 0x2f, 0x70, 0x6f, 0x69, 0x6e, 0x74, 0x65, 0x72, 0x5f, 0x66, 0x6c, 0x61, 0x67
        /*0046*/ 	.byte	0x67, 0x65, 0x64, 0x2e, 0x68, 0x70, 0x70, 0x00
	.type		$str$26,@object
	.size		$str$26,($str$25 - $str$26)
$str$26:
        /*004e*/ 	.byte	0x2f, 0x74, 0x6d, 0x70, 0x2f, 0x63, 0x75, 0x74, 0x6c, 0x61, 0x73, 0x73, 0x5f, 0x73, 0x77, 0x65
        /*005e*/ 	.byte	0x65, 0x70, 0x5f, 0x73, 0x72, 0x63, 0x2f, 0x69, 0x6e, 0x63, 0x6c, 0x75, 0x64, 0x65, 0x2f, 0x63
        /*006e*/ 	.byte	0x75, 0x74, 0x65, 0x2f, 0x61, 0x74, 0x6f, 0x6d, 0x2f, 0x63, 0x6f, 0x70, 0x79, 0x5f, 0x74, 0x72
        /*007e*/ 	.byte	0x61, 0x69, 0x74, 0x73, 0x5f, 0x73, 0x6d, 0x31, 0x30, 0x30, 0x2e, 0x68, 0x70, 0x70, 0x00
	.type		$str$25,@object
	.size		$str$25,(__unnamed_1 - $str$25)
$str$25:
        /*008d*/ 	.byte	0x28, 0x28, 0x75, 0x69, 0x6e, 0x74, 0x33, 0x32, 0x5f, 0x74, 0x28, 0x74, 0x68, 0x72, 0x65, 0x61
        /*009d*/ 	.byte	0x64, 0x49, 0x64, 0x78, 0x2e, 0x78, 0x29, 0x20, 0x2f, 0x20, 0x33, 0x32, 0x29, 0x20, 0x25, 0x20
        /*00ad*/ 	.byte	0x34, 0x29, 0x20, 0x3d, 0x3d, 0x20, 0x28, 0x28, 0x28, 0x74, 0x6d, 0x65, 0x6d, 0x5f, 0x61, 0x64
        /*00bd*/ 	.byte	0x64, 0x72, 0x20, 0x3e, 0x3e, 0x20, 0x31, 0x36, 0x29, 0x20, 0x2f, 0x20, 0x33, 0x32, 0x29, 0x20
        /*00cd*/ 	.byte	0x25, 0x20, 0x34, 0x29, 0x00
	.type		__unnamed_1,@object
	.size		__unnamed_1,(__unnamed_2 - __unnamed_1)
__unnamed_1:
        /*00d2*/ 	.byte	0x61, 0x75, 0x74, 0x6f, 0x20, 0x63, 0x75, 0x74, 0x65, 0x3a, 0x3a, 0x61, 0x73, 0x5f, 0x70, 0x6f
        /* <DEDUP_REMOVED lines=24> */
        /*0262*/ 	.byte	0x30, 0x34, 0x38, 0x3e, 0x3e, 0x3e, 0x3e, 0x5d, 0x00
	.type		__unnamed_2,@object
	.size		__unnamed_2,(.L_2 - __unnamed_2)
__unnamed_2:
        /* <DEDUP_REMOVED lines=45> */
        /*053b*/ 	.byte	0x3e, 0x3e, 0x3e, 0x5d, 0x00
.L_2:


//--------------------- .nv.shared._ZN7cutlass13device_kernelINS_4gemm6kernel13GemmUniversalIN4cute5tupleIJiiiiEEENS1_10collective13CollectiveMmaINS1_35MainloopSm100TmaUmmaWarpSpecializedILi13ELi2ELi4ENS5_IJNS4_1CILi4EEENSA_ILi2EEENSA_ILi1EEEEEEEENS5_IJNSA_ILi64EEESG_SG_EEENS_10bfloat16_tENS5_IJlSD_lEEESI_SJ_NS4_8TiledMMAINS4_8MMA_AtomIJNS4_20SM100_MMA_F16BF16_SSISI_SI_fLi64ELi64ELNS4_4UMMA5MajorE0ELSO_0ELNSN_7ScaleInE0ELSP_0EEEEEENS4_6LayoutINS5_IJSD_SD_SD_EEENS5_IJNSA_ILi0EEESU_SU_EEEEENS5_IJNS4_10UnderscoreESX_SX_EEEEENS4_23SM90_TMA_LOAD_MULTICASTENS4_14ComposedLayoutINS4_7SwizzleILi3ELi4ELi3EEENS4_18smem_ptr_flag_bitsILi16EEENSS_INS5_IJNSA_ILi8EEESG_EEENS5_IJSG_SD_EEEEEEEvNS4_8identityES10_S1A_vS1B_EENS_8epilogue10collective18CollectiveEpilogueINS1D_23Sm100TmaWarpSpecializedILi3ELi2ELi16ELb1ELb0EEEJSH_NS5_IJNSS_ISG_SD_EENSS_INSA_ILi32EEESD_EEEEESI_SJ_SI_SJ_NS1D_6fusion15FusionCallbacksIS1H_NS1M_17LinearCombinationISI_fSI_fLNS_15FloatRoundStyleE2EEESH_S1L_JEEENS4_5SM1004TMEM4LOAD26SM100_TMEM_LOAD_16dp256b4xENS4_13SM90_TMA_LOADENS11_INS12_ILi2ELi4ELi3EEES15_NSS_INS5_IJS16_S1J_EEENS5_IJS1J_SD_EEEEEEENS4_17SM75_U32x4_LDSM_NENS4_14SM90_TMA_STOREES21_NS4_17SM90_U32x4_STSM_NENS4_39AutoVectorizingCopyWithAssumedAlignmentILi128EEEEEEvvEEEEvNT_6ParamsE --------------------------
	.section	.nv.shared._ZN7cutlass13device_kernelINS_4gemm6kernel13GemmUniversalIN4cute5tupleIJiiiiEEENS1_10collective13CollectiveMmaINS1_35MainloopSm100TmaUmmaWarpSpecializedILi13ELi2ELi4ENS5_IJNS4_1CILi4EEENSA_ILi2EEENSA_ILi1EEEEEEEENS5_IJNSA_ILi64EEESG_SG_EEENS_10bfloat16_tENS5_IJlSD_lEEESI_SJ_NS4_8TiledMMAINS4_8MMA_AtomIJNS4_20SM100_MMA_F16BF16_SSISI_SI_fLi64ELi64ELNS4_4UMMA5MajorE0ELSO_0ELNSN_7ScaleInE0ELSP_0EEEEEENS4_6LayoutINS5_IJSD_SD_SD_EEENS5_IJNSA_ILi0EEESU_SU_EEEEENS5_IJNS4_10UnderscoreESX_SX_EEEEENS4_23SM90_TMA_LOAD_MULTICASTENS4_14ComposedLayoutINS4_7SwizzleILi3ELi4ELi3EEENS4_18smem_ptr_flag_bitsILi16EEENSS_INS5_IJNSA_ILi8EEESG_EEENS5_IJSG_SD_EEEEEEEvNS4_8identityES10_S1A_vS1B_EENS_8epilogue10collective18CollectiveEpilogueINS1D_23Sm100TmaWarpSpecializedILi3ELi2ELi16ELb1ELb0EEEJSH_NS5_IJNSS_ISG_SD_EENSS_INSA_ILi32EEESD_EEEEESI_SJ_SI_SJ_NS1D_6fusion15FusionCallbacksIS1H_NS1M_17LinearCombinationISI_fSI_fLNS_15FloatRoundStyleE2EEESH_S1L_JEEENS4_5SM1004TMEM4LOAD26SM100_TMEM_LOAD_16dp256b4xENS4_13SM90_TMA_LOADENS11_INS12_ILi2ELi4ELi3EEES15_NSS_INS5_IJS16_S1J_EEENS5_IJS1J_SD_EEEEEEENS4_17SM75_U32x4_LDSM_NENS4_14SM90_TMA_STOREES21_NS4_17SM90_U32x4_STSM_NENS4_39AutoVectorizingCopyWithAssumedAlignmentILi128EEEEEEvvEEEEvNT_6ParamsE,"aw",@nobits
	.sectionflags	@""
	.align	16
	.zero		1024


//--------------------- .nv.shared.reserved.0     --------------------------
	.section	.nv.shared.reserved.0,"aw",@nobits
	.weak		__nv_reservedSMEM_offset_0_alias
	.size		__nv_reservedSMEM_offset_0_alias, 0, 64
	.other		__nv_reservedSMEM_offset_0_alias,@"STO_CUDA_RESERVED_SHARED STV_DEFAULT"
__nv_reservedSMEM_offset_0_alias:
	.zero		0
.nv.shared.reserved.0:
	.zero		64
	.weak		__nv_reservedSMEM_tcgen05_partition
	.type		__nv_reservedSMEM_tcgen05_partition,@object
	.size		__nv_reservedSMEM_tcgen05_partition,(.L_0 - __nv_reservedSMEM_tcgen05_partition)
__nv_reservedSMEM_tcgen05_partition:
	.zero		32
.L_0:


//--------------------- .nv.global                --------------------------
	.section	.nv.global,"aw",@nobits
.nv.global:
	.type		_ZN40_INTERNAL_7b6e752d_4_k_cu_a218e779_275154cute1_E,@object
	.size		_ZN40_INTERNAL_7b6e752d_4_k_cu_a218e779_275154cute1_E,(_ZN40_INTERNAL_7b6e752d_4_k_cu_a218e779_275154cuda3std3__45__cpo6cbeginE - _ZN40_INTERNAL_7b6e752d_4_k_cu_a218e779_275154cute1_E)
_ZN40_INTERNAL_7b6e752d_4_k_cu_a218e779_275154cute1_E:
	.zero		1
	.type		_ZN40_INTERNAL_7b6e752d_4_k_cu_a218e779_275154cuda3std3__45__cpo6cbeginE,@object
	.size		_ZN40_INTERNAL_7b6e752d_4_k_cu_a218e779_275154cuda3std3__45__cpo6cbeginE,(_ZN40_INTERNAL_7b6e752d_4_k_cu_a218e779_275154cuda3std3__48in_placeE - _ZN40_INTERNAL_7b6e752d_4_k_cu_a218e779_275154cuda3std3__45__cpo6cbeginE)
_ZN40_INTERNAL_7b6e752d_4_k_cu_a218e779_275154cuda3std3__45__cpo6cbeginE:
	.zero		1
	.type		_ZN40_INTERNAL_7b6e752d_4_k_cu_a218e779_275154cuda3std3__48in_placeE,@object
	.size		_ZN40_INTERNAL_7b6e752d_4_k_cu_a218e779_275154cuda3std3__48in_placeE,(_ZN40_INTERNAL_7b6e752d_4_k_cu_a218e779_275154cuda3std6ranges3__45__cpo9iter_moveE - _ZN40_INTERNAL_7b6e752d_4_k_cu_a218e779_275154cuda3std3__48in_placeE)
_ZN40_INTERNAL_7b6e752d_4_k_cu_a218e779_275154cuda3std3__48in_placeE:
	.zero		1
	.type		_ZN40_INTERNAL_7b6e752d_4_k_cu_a218e779_275154cuda3std6ranges3__45__cpo9iter_moveE,@object
	.size		_ZN40_INTERNAL_7b6e752d_4_k_cu_a218e779_275154cuda3std6ranges3__45__cpo9iter_moveE,(_ZN40_INTERNAL_7b6e752d_4_k_cu_a218e779_275154cuda3std3__45__cpo5beginE - _ZN40_INTERNAL_7b6e752d_4_k_cu_a218e779_275154cuda3std6ranges3__45__cpo9iter_moveE)
_ZN40_INTERNAL_7b6e752d_4_k_cu_a218e779_275154cuda3std6ranges3__45__cpo9iter_moveE:
	.zero		1
	.type		_ZN40_INTERNAL_7b6e752d_4_k_cu_a218e779_275154cuda3std3__45__cpo5beginE,@object
	.size		_ZN40_INTERNAL_7b6e752d_4_k_cu_a218e779_275154cuda3std3__45__cpo5beginE,(_ZN40_INTERNAL_7b6e752d_4_k_cu_a218e779_275154cuda3std3__442_GLOBAL__N__7b6e752d_4_k_cu_a218e779_275156ignoreE - _ZN40_INTERNAL_7b6e752d_4_k_cu_a218e779_275154cuda3std3__45__cpo5beginE)
_ZN40_INTERNAL_7b6e752d_4_k_cu_a218e779_275154cuda3std3__45__cpo5beginE:
	.zero		1
	.type		_ZN40_INTERNAL_7b6e752d_4_k_cu_a218e779_275154cuda3std3__442_GLOBAL__N__7b6e752d_4_k_cu_a218e779_275156ignoreE,@object
	.size		_ZN40_INTERNAL_7b6e752d_4_k_cu_a218e779_275154cuda3std3__442_GLOBAL__N__7b6e752d_4_k_cu_a218e779_275156ignoreE,(_ZN40_INTERNAL_7b6e752d_4_k_cu_a218e779_275154cute7productE - _ZN40_INTERNAL_7b6e752d_4_k_cu_a218e779_275154cuda3std3__442_GLOBAL__N__7b6e752d_4_k_cu_a218e779_275156ignoreE)
_ZN40_INTERNAL_7b6e752d_4_k_cu_a218e779_275154cuda3std3__442_GLOBAL__N__7b6e752d_4_k_cu_a218e779_275156ignoreE:
	.zero		1
	.type		_ZN40_INTERNAL_7b6e752d_4_k_cu_a218e779_275154cute7productE,@object
	.size		_ZN40_INTERNAL_7b6e752d_4_k_cu_a218e779_275154cute7productE,(_ZN40_INTERNAL_7b6e752d_4_k_cu_a218e779_275154cuda3std3__45__cpo3endE - _ZN40_INTERNAL_7b6e752d_4_k_cu_a218e779_275154cute7productE)
_ZN40_INTERNAL_7b6e752d_4_k_cu_a218e779_275154cute7productE:
	.zero		1
	.type		_ZN40_INTERNAL_7b6e752d_4_k_cu_a218e779_275154cuda3std3__45__cpo3endE,@object
	.size		_ZN40_INTERNAL_7b6e752d_4_k_cu_a218e779_275154cuda3std3__45__cpo3endE,(_ZN40_INTERNAL_7b6e752d_4_k_cu_a218e779_275154cuda3std3__419piecewise_constructE - _ZN40_INTERNAL_7b6e752d_4_k_cu_a218e779_275154cuda3std3__45__cpo3endE)
_ZN40_INTERNAL_7b6e752d_4_k_cu_a218e779_275154cuda3std3__45__cpo3endE:
	.zero		1
	.type		_ZN40_INTERNAL_7b6e752d_4_k_cu_a218e779_275154cuda3std3__419piecewise_constructE,@object
	.size		_ZN40_INTERNAL_7b6e752d_4_k_cu_a218e779_275154cuda3std3__419piecewise_constructE,(_ZN40_INTERNAL_7b6e752d_4_k_cu_a218e779_275154cuda3std3__45__cpo4cendE - _ZN40_INTERNAL_7b6e752d_4_k_cu_a218e779_275154cuda3std3__419piecewise_constructE)
_ZN40_INTERNAL_7b6e752d_4_k_cu_a218e779_275154cuda3std3__419piecewise_constructE:
	.zero		1
	.type		_ZN40_INTERNAL_7b6e752d_4_k_cu_a218e779_275154cuda3std3__45__cpo4cendE,@object
	.size		_ZN40_INTERNAL_7b6e752d_4_k_cu_a218e779_275154cuda3std3__45__cpo4cendE,(_ZN40_INTERNAL_7b6e752d_4_k_cu_a218e779_275154cuda3std6ranges3__45__cpo4swapE - _ZN40_INTERNAL_7b6e752d_4_k_cu_a218e779_275154cuda3std3__45__cpo4cendE)
_ZN40_INTERNAL_7b6e752d_4_k_cu_a218e779_275154cuda3std3__45__cpo4cendE:
	.zero		1
	.type		_ZN40_INTERNAL_7b6e752d_4_k_cu_a218e779_275154cuda3std6ranges3__45__cpo4swapE,@object
	.size		_ZN40_INTERNAL_7b6e752d_4_k_cu_a218e779_275154cuda3std6ranges3__45__cpo4swapE,(.L_10 - _ZN40_INTERNAL_7b6e752d_4_k_cu_a218e779_275154cuda3std6ranges3__45__cpo4swapE)
_ZN40_INTERNAL_7b6e752d_4_k_cu_a218e779_275154cuda3std6ranges3__45__cpo4swapE:
	.zero		1
.L_10:


//--------------------- .nv.constant0._ZN7cutlass13device_kernelINS_4gemm6kernel13GemmUniversalIN4cute5tupleIJiiiiEEENS1_10collective13CollectiveMmaINS1_35MainloopSm100TmaUmmaWarpSpecializedILi13ELi2ELi4ENS5_IJNS4_1CILi4EEENSA_ILi2EEENSA_ILi1EEEEEEEENS5_IJNSA_ILi64EEESG_SG_EEENS_10bfloat16_tENS5_IJlSD_lEEESI_SJ_NS4_8TiledMMAINS4_8MMA_AtomIJNS4_20SM100_MMA_F16BF16_SSISI_SI_fLi64ELi64ELNS4_4UMMA5MajorE0ELSO_0ELNSN_7ScaleInE0ELSP_0EEEEEENS4_6LayoutINS5_IJSD_SD_SD_EEENS5_IJNSA_ILi0EEESU_SU_EEEEENS5_IJNS4_10UnderscoreESX_SX_EEEEENS4_23SM90_TMA_LOAD_MULTICASTENS4_14ComposedLayoutINS4_7SwizzleILi3ELi4ELi3EEENS4_18smem_ptr_flag_bitsILi16EEENSS_INS5_IJNSA_ILi8EEESG_EEENS5_IJSG_SD_EEEEEEEvNS4_8identityES10_S1A_vS1B_EENS_8epilogue10collective18CollectiveEpilogueINS1D_23Sm100TmaWarpSpecializedILi3ELi2ELi16ELb1ELb0EEEJSH_NS5_IJNSS_ISG_SD_EENSS_INSA_ILi32EEESD_EEEEESI_SJ_SI_SJ_NS1D_6fusion15FusionCallbacksIS1H_NS1M_17LinearCombinationISI_fSI_fLNS_15FloatRoundStyleE2EEESH_S1L_JEEENS4_5SM1004TMEM4LOAD26SM100_TMEM_LOAD_16dp256b4xENS4_13SM90_TMA_LOADENS11_INS12_ILi2ELi4ELi3EEES15_NSS_INS5_IJS16_S1J_EEENS5_IJS1J_SD_EEEEEEENS4_17SM75_U32x4_LDSM_NENS4_14SM90_TMA_STOREES21_NS4_17SM90_U32x4_STSM_NENS4_39AutoVectorizingCopyWithAssumedAlignmentILi128EEEEEEvvEEEEvNT_6ParamsE --------------------------
	.section	.nv.constant0._ZN7cutlass13device_kernelINS_4gemm6kernel13GemmUniversalIN4cute5tupleIJiiiiEEENS1_10collective13CollectiveMmaINS1_35MainloopSm100TmaUmmaWarpSpecializedILi13ELi2ELi4ENS5_IJNS4_1CILi4EEENSA_ILi2EEENSA_ILi1EEEEEEEENS5_IJNSA_ILi64EEESG_SG_EEENS_10bfloat16_tENS5_IJlSD_lEEESI_SJ_NS4_8TiledMMAINS4_8MMA_AtomIJNS4_20SM100_MMA_F16BF16_SSISI_SI_fLi64ELi64ELNS4_4UMMA5MajorE0ELSO_0ELNSN_7ScaleInE0ELSP_0EEEEEENS4_6LayoutINS5_IJSD_SD_SD_EEENS5_IJNSA_ILi0EEESU_SU_EEEEENS5_IJNS4_10UnderscoreESX_SX_EEEEENS4_23SM90_TMA_LOAD_MULTICASTENS4_14ComposedLayoutINS4_7SwizzleILi3ELi4ELi3EEENS4_18smem_ptr_flag_bitsILi16EEENSS_INS5_IJNSA_ILi8EEESG_EEENS5_IJSG_SD_EEEEEEEvNS4_8identityES10_S1A_vS1B_EENS_8epilogue10collective18CollectiveEpilogueINS1D_23Sm100TmaWarpSpecializedILi3ELi2ELi16ELb1ELb0EEEJSH_NS5_IJNSS_ISG_SD_EENSS_INSA_ILi32EEESD_EEEEESI_SJ_SI_SJ_NS1D_6fusion15FusionCallbacksIS1H_NS1M_17LinearCombinationISI_fSI_fLNS_15FloatRoundStyleE2EEESH_S1L_JEEENS4_5SM1004TMEM4LOAD26SM100_TMEM_LOAD_16dp256b4xENS4_13SM90_TMA_LOADENS11_INS12_ILi2ELi4ELi3EEES15_NSS_INS5_IJS16_S1J_EEENS5_IJS1J_SD_EEEEEEENS4_17SM75_U32x4_LDSM_NENS4_14SM90_TMA_STOREES21_NS4_17SM90_U32x4_STSM_NENS4_39AutoVectorizingCopyWithAssumedAlignmentILi128EEEEEEvvEEEEvNT_6ParamsE,"a",@progbits
	.sectionflags	@""
	.align	4
.nv.constant0._ZN7cutlass13device_kernelINS_4gemm6kernel13GemmUniversalIN4cute5tupleIJiiiiEEENS1_10collective13CollectiveMmaINS1_35MainloopSm100TmaUmmaWarpSpecializedILi13ELi2ELi4ENS5_IJNS4_1CILi4EEENSA_ILi2EEENSA_ILi1EEEEEEEENS5_IJNSA_ILi64EEESG_SG_EEENS_10bfloat16_tENS5_IJlSD_lEEESI_SJ_NS4_8TiledMMAINS4_8MMA_AtomIJNS4_20SM100_MMA_F16BF16_SSISI_SI_fLi64ELi64ELNS4_4UMMA5MajorE0ELSO_0ELNSN_7ScaleInE0ELSP_0EEEEEENS4_6LayoutINS5_IJSD_SD_SD_EEENS5_IJNSA_ILi0EEESU_SU_EEEEENS5_IJNS4_10UnderscoreESX_SX_EEEEENS4_23SM90_TMA_LOAD_MULTICASTENS4_14ComposedLayoutINS4_7SwizzleILi3ELi4ELi3EEENS4_18smem_ptr_flag_bitsILi16EEENSS_INS5_IJNSA_ILi8EEESG_EEENS5_IJSG_SD_EEEEEEEvNS4_8identityES10_S1A_vS1B_EENS_8epilogue10collective18CollectiveEpilogueINS1D_23Sm100TmaWarpSpecializedILi3ELi2ELi16ELb1ELb0EEEJSH_NS5_IJNSS_ISG_SD_EENSS_INSA_ILi32EEESD_EEEEESI_SJ_SI_SJ_NS1D_6fusion15FusionCallbacksIS1H_NS1M_17LinearCombinationISI_fSI_fLNS_15FloatRoundStyleE2EEESH_S1L_JEEENS4_5SM1004TMEM4LOAD26SM100_TMEM_LOAD_16dp256b4xENS4_13SM90_TMA_LOADENS11_INS12_ILi2ELi4ELi3EEES15_NSS_INS5_IJS16_S1J_EEENS5_IJS1J_SD_EEEEEEENS4_17SM75_U32x4_LDSM_NENS4_14SM90_TMA_STOREES21_NS4_17SM90_U32x4_STSM_NENS4_39AutoVectorizingCopyWithAssumedAlignmentILi128EEEEEEvvEEEEvNT_6ParamsE:
	.zero		2944


//--------------------- SYMBOLS --------------------------

	.type		.nv.reservedSmem.offset0,@object
	.size		.nv.reservedSmem.offset0,0x4
	.type		.nv.reservedSmem.cap,@object
	.size		.nv.reservedSmem.cap,0x4
	.type		__assertfail,@function
